	.headerflags	@"EF_CUDA_TEXMODE_UNIFIED EF_CUDA_64BIT_ADDRESS EF_CUDA_SM80 EF_CUDA_VIRTUAL_SM(EF_CUDA_SM80)"
	.elftype	@"ET_EXEC"


//--------------------- .nv.info                  --------------------------
	.section	.nv.info,"",@"SHT_CUDA_INFO"
	.align	4


	//----- nvinfo : EIATTR_REGCOUNT
	.align		4
        /*0000*/ 	.byte	0x04, 0x2f
        /*0002*/ 	.short	(.L_1 - .L_0)
	.align		4
.L_0:
        /*0004*/ 	.word	index@(candidate2)
        /*0008*/ 	.word	0x00000080


	//----- nvinfo : EIATTR_MAX_STACK_SIZE
	.align		4
.L_1:
        /*000c*/ 	.byte	0x04, 0x23
        /*000e*/ 	.short	(.L_3 - .L_2)
	.align		4
.L_2:
        /*0010*/ 	.word	index@(candidate2)
        /*0014*/ 	.word	0x00000000


	//----- nvinfo : EIATTR_MIN_STACK_SIZE
	.align		4
.L_3:
        /*0018*/ 	.byte	0x04, 0x12
        /*001a*/ 	.short	(.L_5 - .L_4)
	.align		4
.L_4:
        /*001c*/ 	.word	index@(candidate2)
        /*0020*/ 	.word	0x00000000


	//----- nvinfo : EIATTR_FRAME_SIZE
	.align		4
.L_5:
        /*0024*/ 	.byte	0x04, 0x11
        /*0026*/ 	.short	(.L_7 - .L_6)
	.align		4
.L_6:
        /*0028*/ 	.word	index@(candidate2)
        /*002c*/ 	.word	0x00000000
.L_7:


//--------------------- .nv.info.candidate2       --------------------------
	.section	.nv.info.candidate2,"",@"SHT_CUDA_INFO"
	.align	4


	//----- nvinfo : EIATTR_CUDA_API_VERSION
	.align		4
        /*0000*/ 	.byte	0x04, 0x37
        /*0002*/ 	.short	(.L_9 - .L_8)
.L_8:
        /*0004*/ 	.word	0x00000075


	//----- nvinfo : EIATTR_SW2861232_WAR
	.align		4
.L_9:
        /*0008*/ 	.byte	0x01, 0x35
	.zero		2


	//----- nvinfo : EIATTR_PARAM_CBANK
	.align		4
        /*000c*/ 	.byte	0x04, 0x0a
        /*000e*/ 	.short	(.L_11 - .L_10)
	.align		4
.L_10:
        /*0010*/ 	.word	index@(.nv.constant0.candidate2)
        /*0014*/ 	.short	0x0160
        /*0016*/ 	.short	0x0018


	//----- nvinfo : EIATTR_CBANK_PARAM_SIZE
	.align		4
.L_11:
        /*0018*/ 	.byte	0x03, 0x19
        /*001a*/ 	.short	0x0018


	//----- nvinfo : EIATTR_KPARAM_INFO
	.align		4
        /*001c*/ 	.byte	0x04, 0x17
        /*001e*/ 	.short	(.L_13 - .L_12)
.L_12:
        /*0020*/ 	.word	0x00000000
        /*0024*/ 	.short	0x0002
        /*0026*/ 	.short	0x0010
        /*0028*/ 	.byte	0x00, 0xf0, 0x21, 0x00


	//----- nvinfo : EIATTR_KPARAM_INFO
	.align		4
.L_13:
        /*002c*/ 	.byte	0x04, 0x17
        /*002e*/ 	.short	(.L_15 - .L_14)
.L_14:
        /*0030*/ 	.word	0x00000000
        /*0034*/ 	.short	0x0001
        /*0036*/ 	.short	0x0008
        /*0038*/ 	.byte	0x00, 0xf0, 0x21, 0x00


	//----- nvinfo : EIATTR_KPARAM_INFO
	.align		4
.L_15:
        /*003c*/ 	.byte	0x04, 0x17
        /*003e*/ 	.short	(.L_17 - .L_16)
.L_16:
        /*0040*/ 	.word	0x00000000
        /*0044*/ 	.short	0x0000
        /*0046*/ 	.short	0x0000
        /*0048*/ 	.byte	0x00, 0xf0, 0x21, 0x00


	//----- nvinfo : EIATTR_MAXREG_COUNT
	.align		4
.L_17:
        /*004c*/ 	.byte	0x03, 0x1b
        /*004e*/ 	.short	0x00ff


	//----- nvinfo : EIATTR_EXIT_INSTR_OFFSETS
	.align		4
        /*0050*/ 	.byte	0x04, 0x1c
        /*0052*/ 	.short	(.L_19 - .L_18)


	//   ....[0]....
.L_18:
        /*0054*/ 	.word	0x00005bf0


	//----- nvinfo : EIATTR_MAX_THREADS
	.align		4
.L_19:
        /*0058*/ 	.byte	0x04, 0x05
        /*005a*/ 	.short	(.L_21 - .L_20)
.L_20:
        /*005c*/ 	.word	0x00000100
        /*0060*/ 	.word	0x00000001
        /*0064*/ 	.word	0x00000001
.L_21:


//--------------------- .nv.rel.action            --------------------------
	.section	.nv.rel.action,"",@"SHT_CUDA_RELOCINFO"
	.align	8
	.sectionentsize	8
        /*0000*/ 	.byte	0x4b, 0x00, 0x00, 0x00, 0x00, 0x00, 0x00, 0x00, 0x00, 0x02, 0x02, 0x08, 0x10, 0x0a, 0x2f, 0x22
        /* <DEDUP_REMOVED lines=13> */


//--------------------- .nv.constant0.candidate2  --------------------------
	.section	.nv.constant0.candidate2,"a",@progbits
	.align	4
.nv.constant0.candidate2:
	.zero		376


//--------------------- .text.candidate2          --------------------------
	.section	.text.candidate2,"ax",@progbits
	.sectionflags	@"SHF_BARRIERS=1"
	.sectioninfo	@"SHI_REGISTERS=128"
	.align	128
        .global         candidate2
        .type           candidate2,@function
        .size           candidate2,(.L_x_3 - candidate2)
        .other          candidate2,@"STO_CUDA_ENTRY STV_DEFAULT"
candidate2:
.text.candidate2:
[----:B------:R-:W-:-:S02]  /*0000*/  MOV R1, c[0x0][0x28] ;  /* 0x00000a0000017a02 */ /* 0x000fc40000000f00 */
[----:B------:R-:W0:Y:S01]  /*0010*/  S2R R0, SR_TID.X ;  /* 0x0000000000007919 */ /* 0x000e220000002100 */
[----:B------:R-:W-:Y:S01]  /*0020*/  HFMA2.MMA R8, -RZ, RZ, 0, 0 ;  /* 0x00000000ff087435 */ /* 0x000fe200000001ff */
[----:B------:R-:W-:Y:S01]  /*0030*/  MOV R6, RZ ;  /* 0x000000ff00067202 */ /* 0x000fe20000000f00 */
[----:B------:R-:W-:Y:S01]  /*0040*/  HFMA2.MMA R4, -RZ, RZ, 0, 0 ;  /* 0x00000000ff047435 */ /* 0x000fe200000001ff */
[----:B------:R-:W1:Y:S01]  /*0050*/  S2R R5, SR_CTAID.X ;  /* 0x0000000000057919 */ /* 0x000e620000002500 */
[----:B------:R-:W-:Y:S01]  /*0060*/  MOV R10, RZ ;  /* 0x000000ff000a7202 */ /* 0x000fe20000000f00 */
[----:B------:R-:W-:Y:S01]  /*0070*/  HFMA2.MMA R30, -RZ, RZ, 0, 0 ;  /* 0x00000000ff1e7435 */ /* 0x000fe200000001ff */
        /* <DEDUP_REMOVED lines=18> */
[--C-:B0-----:R-:W-:Y:S01]  /*01a0*/  SHF.R.S32.HI R63, RZ, 0x4, R0.reuse ;  /* 0x00000004ff3f7819 */ /* 0x101fe20000011400 */
[----:B------:R-:W-:Y:S01]  /*01b0*/  HFMA2.MMA R77, -RZ, RZ, 0, 0 ;  /* 0x00000000ff4d7435 */ /* 0x000fe200000001ff */
[----:B------:R-:W-:Y:S01]  /*01c0*/  SHF.R.S32.HI R3, RZ, 0x3, R0 ;  /* 0x00000003ff037819 */ /* 0x000fe20000011400 */
[----:B-1----:R-:W-:Y:S01]  /*01d0*/  IMAD.HI R24, R5, -0x6db6db6d, R4 ;  /* 0x9249249305187827 */ /* 0x002fe200078e0204 */
[C---:B------:R-:W-:Y:S01]  /*01e0*/  IADD3 R7, R63.reuse, 0x10, RZ ;  /* 0x000000103f077810 */ /* 0x040fe20007ffe0ff */
[----:B------:R-:W-:Y:S01]  /*01f0*/  HFMA2.MMA R91, -RZ, RZ, 0, 0 ;  /* 0x00000000ff5b7435 */ /* 0x000fe200000001ff */
[C---:B------:R-:W-:Y:S01]  /*0200*/  IADD3 R9, R63.reuse, 0x20, RZ ;  /* 0x000000203f097810 */ /* 0x040fe20007ffe0ff */
[C---:B------:R-:W-:Y:S01]  /*0210*/  IMAD.HI R57, R63.reuse, -0x6db6db6d, R62 ;  /* 0x924924933f397827 */ /* 0x040fe200078e023e */
[----:B------:R-:W-:Y:S01]  /*0220*/  IADD3 R11, R63, 0x50, RZ ;  /* 0x000000503f0b7810 */ /* 0x000fe20007ffe0ff */
[----:B------:R-:W-:Y:S01]  /*0230*/  HFMA2.MMA R95, -RZ, RZ, 0, 0 ;  /* 0x00000000ff5f7435 */ /* 0x000fe200000001ff */
[----:B------:R-:W-:Y:S01]  /*0240*/  IADD3 R31, R3, 0xe0, RZ ;  /* 0x000000e0031f7810 */ /* 0x000fe20007ffe0ff */
[----:B------:R-:W-:Y:S01]  /*0250*/  IMAD.HI R55, R7, -0x6db6db6d, R6 ;  /* 0x9249249307377827 */ /* 0x000fe200078e0206 */
        /* <DEDUP_REMOVED lines=12> */
[C---:B------:R-:W-:Y:S01]  /*0320*/  IADD3 R9, R63.reuse, 0x70, RZ ;  /* 0x000000703f097810 */ /* 0x040fe20007ffe0ff */
[----:B------:R-:W-:Y:S01]  /*0330*/  HFMA2.MMA R111, -RZ, RZ, 0, 0 ;  /* 0x00000000ff6f7435 */ /* 0x000fe200000001ff */
[----:B------:R-:W-:Y:S01]  /*0340*/  IADD3 R13, R63, 0x90, RZ ;  /* 0x000000903f0d7810 */ /* 0x000fe20007ffe0ff */
[----:B------:R-:W-:Y:S01]  /*0350*/  IMAD.HI R42, R11, -0x6db6db6d, R10 ;  /* 0x924924930b2a7827 */ /* 0x000fe200078e020a */
[----:B------:R-:W-:Y:S01]  /*0360*/  IADD3 R11, R63, 0x80, RZ ;  /* 0x000000803f0b7810 */ /* 0x000fe20007ffe0ff */
[----:B------:R-:W-:Y:S01]  /*0370*/  HFMA2.MMA R113, -RZ, RZ, 0, 0 ;  /* 0x00000000ff717435 */ /* 0x000fe200000001ff */
[----:B------:R-:W-:Y:S01]  /*0380*/  IADD3 R17, R3, 0x140, RZ ;  /* 0x0000014003117810 */ /* 0x000fe20007ffe0ff */
[----:B------:R-:W-:Y:S01]  /*0390*/  IMAD.HI R4, R7, -0x6db6db6d, R6 ;  /* 0x9249249307047827 */ /* 0x000fe200078e0206 */
[----:B------:R-:W-:Y:S01]  /*03a0*/  LOP3.LUT R58, R0, 0x7, RZ, 0xc0, !PT ;  /* 0x00000007003a7812 */ /* 0x000fe200078ec0ff */
[----:B------:R-:W-:Y:S01]  /*03b0*/  ULDC.64 UR4, c[0x0][0x118] ;  /* 0x0000460000047ab9 */ /* 0x000fe20000000a00 */
[----:B------:R-:W-:Y:S01]  /*03c0*/  IADD3 R15, R63, 0xd0, RZ ;  /* 0x000000d03f0f7810 */ /* 0x000fe20007ffe0ff */
[----:B------:R-:W-:Y:S01]  /*03d0*/  IMAD.HI R6, R9, -0x6db6db6d, R8 ;  /* 0x9249249309067827 */ /* 0x000fe200078e0208 */
[----:B------:R-:W-:-:S02]  /*03e0*/  IADD3 R9, R63, 0xa0, RZ ;  /* 0x000000a03f097810 */ /* 0x000fc40007ffe0ff */
[----:B------:R-:W-:Y:S01]  /*03f0*/  IADD3 R21, R3, 0x1a0, RZ ;  /* 0x000001a003157810 */ /* 0x000fe20007ffe0ff */
[----:B------:R-:W-:Y:S01]  /*0400*/  IMAD.HI R44, R11, -0x6db6db6d, R10 ;  /* 0x924924930b2c7827 */ /* 0x000fe200078e020a */
[----:B------:R-:W-:Y:S02]  /*0410*/  IADD3 R11, R63, 0xb0, RZ ;  /* 0x000000b03f0b7810 */ /* 0x000fe40007ffe0ff */
[----:B------:R-:W-:Y:S01]  /*0420*/  IADD3 R19, R3, 0x180, RZ ;  /* 0x0000018003137810 */ /* 0x000fe20007ffe0ff */
[----:B------:R-:W-:Y:S01]  /*0430*/  IMAD.HI R30, R31, -0x6db6db6d, R30 ;  /* 0x924924931f1e7827 */ /* 0x000fe200078e021e */
[C---:B------:R-:W-:Y:S02]  /*0440*/  IADD3 R23, R3.reuse, 0x160, RZ ;  /* 0x0000016003177810 */ /* 0x040fe40007ffe0ff */
[----:B------:R-:W-:Y:S01]  /*0450*/  IADD3 R37, R3, 0x60, RZ ;  /* 0x0000006003257810 */ /* 0x000fe20007ffe0ff */
[----:B------:R-:W-:Y:S01]  /*0460*/  IMAD.HI R7, R9, -0x6db6db6d, R8 ;  /* 0x9249249309077827 */ /* 0x000fe200078e0208 */
[----:B------:R-:W-:-:S02]  /*0470*/  SHF.R.U32.HI R59, RZ, 0x1f, R30 ;  /* 0x0000001fff3b7819 */ /* 0x000fc4000001161e */
[----:B------:R-:W-:Y:S01]  /*0480*/  SHF.R.U32.HI R9, RZ, 0x1f, R24 ;  /* 0x0000001fff097819 */ /* 0x000fe20000011618 */
[----:B------:R-:W-:Y:S01]  /*0490*/  IMAD.HI R8, R11, -0x6db6db6d, R10 ;  /* 0x924924930b087827 */ /* 0x000fe200078e020a */
[----:B------:R-:W-:Y:S02]  /*04a0*/  IADD3 R11, R3, 0x80, RZ ;  /* 0x00000080030b7810 */ /* 0x000fe40007ffe0ff */
[----:B------:R-:W-:Y:S01]  /*04b0*/  LEA.HI.SX32 R30, R30, R59, 0x1d ;  /* 0x0000003b1e1e7211 */ /* 0x000fe200078feaff */
[----:B------:R-:W-:Y:S01]  /*04c0*/  IMAD.HI R28, R29, -0x6db6db6d, R28 ;  /* 0x924924931d1c7827 */ /* 0x000fe200078e021c */
[----:B------:R-:W-:Y:S02]  /*04d0*/  LEA.HI.SX32 R9, R24, R9, 0x1e ;  /* 0x0000000918097211 */ /* 0x000fe400078ff2ff */
[C---:B------:R-:W-:Y:S01]  /*04e0*/  IADD3 R33, R3.reuse, 0xa0, RZ ;  /* 0x000000a003217810 */ /* 0x040fe20007ffe0ff */
[----:B------:R-:W-:Y:S01]  /*04f0*/  IMAD.HI R25, R3, -0x6db6db6d, R2 ;  /* 0x9249249303197827 */ /* 0x000fe200078e0202 */
[----:B------:R-:W-:-:S02]  /*0500*/  SHF.R.U32.HI R2, RZ, 0x1f, R57 ;  /* 0x0000001fff027819 */ /* 0x000fc40000011639 */
[----:B------:R-:W-:Y:S01]  /*0510*/  SHF.R.U32.HI R59, RZ, 0x1f, R28 ;  /* 0x0000001fff3b7819 */ /* 0x000fe2000001161c */
[----:B------:R-:W-:Y:S01]  /*0520*/  IMAD.HI R26, R35, -0x6db6db6d, R34 ;  /* 0x92492493231a7827 */ /* 0x000fe200078e0222 */
[----:B------:R-:W-:Y:S02]  /*0530*/  LEA.HI.SX32 R57, R57, R2, 0x1e ;  /* 0x0000000239397211 */ /* 0x000fe400078ff2ff */
[----:B------:R-:W-:Y:S01]  /*0540*/  LEA.HI.SX32 R28, R28, R59, 0x1d ;  /* 0x0000003b1c1c7211 */ /* 0x000fe200078feaff */
[----:B------:R-:W-:Y:S01]  /*0550*/  IMAD.HI R34, R39, -0x6db6db6d, R38 ;  /* 0x9249249327227827 */ /* 0x000fe200078e0226 */
[----:B------:R-:W-:Y:S02]  /*0560*/  SHF.R.U32.HI R41, RZ, 0x1f, R26 ;  /* 0x0000001fff297819 */ /* 0x000fe4000001161a */
[----:B------:R-:W-:Y:S01]  /*0570*/  MOV R93, RZ ;  /* 0x000000ff005d7202 */ /* 0x000fe20000000f00 */
[----:B------:R-:W-:Y:S01]  /*0580*/  IMAD.HI R38, R11, -0x6db6db6d, R10 ;  /* 0x924924930b267827 */ /* 0x000fe200078e020a */
[----:B------:R-:W-:-:S02]  /*0590*/  SHF.R.U32.HI R10, RZ, 0x1f, R25 ;  /* 0x0000001fff0a7819 */ /* 0x000fc40000011619 */
[----:B------:R-:W-:Y:S01]  /*05a0*/  SHF.R.U32.HI R43, RZ, 0x1f, R34 ;  /* 0x0000001fff2b7819 */ /* 0x000fe20000011622 */
[----:B------:R-:W-:Y:S01]  /*05b0*/  IMAD.HI R46, R13, -0x6db6db6d, R12 ;  /* 0x924924930d2e7827 */ /* 0x000fe200078e020c */
[----:B------:R-:W-:Y:S02]  /*05c0*/  IADD3 R13, R63, 0xc0, RZ ;  /* 0x000000c03f0d7810 */ /* 0x000fe40007ffe0ff */
[----:B------:R-:W-:Y:S01]  /*05d0*/  LEA.HI.SX32 R25, R25, R10, 0x1d ;  /* 0x0000000a19197211 */ /* 0x000fe200078feaff */
[----:B------:R-:W-:Y:S01]  /*05e0*/  IMAD.HI R16, R17, -0x6db6db6d, R16 ;  /* 0x9249249311107827 */ /* 0x000fe200078e0210 */
[----:B------:R-:W-:Y:S02]  /*05f0*/  SHF.R.U32.HI R10, RZ, 0x1f, R55 ;  /* 0x0000001fff0a7819 */ /* 0x000fe40000011637 */
[----:B------:R-:W-:Y:S01]  /*0600*/  SHF.R.U32.HI R47, RZ, 0x1f, R38 ;  /* 0x0000001fff2f7819 */ /* 0x000fe20000011626 */
[C---:B------:R-:W-:Y:S01]  /*0610*/  IMAD R59, R9.reuse, -0x7, R5 ;  /* 0xfffffff9093b7824 */ /* 0x040fe200078e0205 */
[----:B------:R-:W-:Y:S01]  /*0620*/  SHF.R.U32.HI R65, RZ, 0x1f, R16 ;  /* 0x0000001fff417819 */ /* 0x000fe20000011610 */
[----:B------:R-:W-:Y:S01]  /*0630*/  IMAD R2, R9, 0x310, R58 ;  /* 0x0000031009027824 */ /* 0x000fe200078e023a */
[----:B------:R-:W-:Y:S01]  /*0640*/  LEA.HI.SX32 R55, R55, R10, 0x1e ;  /* 0x0000000a37377211 */ /* 0x000fe200078ff2ff */
[----:B------:R-:W-:Y:S01]  /*0650*/  IMAD.HI R50, R15, -0x6db6db6d, R14 ;  /* 0x924924930f327827 */ /* 0x000fe200078e020e */
[----:B------:R-:W-:-:S02]  /*0660*/  IADD3 R15, R3, 0x100, RZ ;  /* 0x00000100030f7810 */ /* 0x000fc40007ffe0ff */
[----:B------:R-:W-:Y:S01]  /*0670*/  LEA R59, R59, R2, 0x3 ;  /* 0x000000023b3b7211 */ /* 0x000fe200078e18ff */
[----:B------:R-:W-:Y:S01]  /*0680*/  IMAD.HI R20, R21, -0x6db6db6d, R20 ;  /* 0x9249249315147827 */ /* 0x000fe200078e0214 */
[----:B------:R-:W-:Y:S02]  /*0690*/  SHF.R.U32.HI R2, RZ, 0x1f, R53 ;  /* 0x0000001fff027819 */ /* 0x000fe40000011635 */
[----:B------:R-:W-:Y:S01]  /*06a0*/  LEA.HI.SX32 R67, R16, R65, 0x1d ;  /* 0x0000004110437211 */ /* 0x000fe200078feaff */
[----:B------:R-:W-:Y:S01]  /*06b0*/  IMAD.HI R48, R13, -0x6db6db6d, R12 ;  /* 0x924924930d307827 */ /* 0x000fe200078e020c */
[----:B------:R-:W-:Y:S02]  /*06c0*/  IADD3 R13, R3, 0xc0, RZ ;  /* 0x000000c0030d7810 */ /* 0x000fe40007ffe0ff */
[----:B------:R-:W-:Y:S01]  /*06d0*/  SHF.R.U32.HI R5, RZ, 0x1f, R20 ;  /* 0x0000001fff057819 */ /* 0x000fe20000011614 */
[----:B------:R-:W-:Y:S01]  /*06e0*/  IMAD.HI R18, R19, -0x6db6db6d, R18 ;  /* 0x9249249313127827 */ /* 0x000fe200078e0212 */
[----:B------:R-:W-:-:S02]  /*06f0*/  LEA.HI.SX32 R53, R53, R2, 0x1e ;  /* 0x0000000235357211 */ /* 0x000fc400078ff2ff */
[----:B------:R-:W-:Y:S01]  /*0700*/  LEA.HI.SX32 R20, R20, R5, 0x1d ;  /* 0x0000000514147211 */ /* 0x000fe200078feaff */
[----:B------:R-:W-:Y:S01]  /*0710*/  IMAD R56, R25, -0xe, R3 ;  /* 0xfffffff219387824 */ /* 0x000fe200078e0203 */
[----:B------:R-:W-:Y:S01]  /*0720*/  SHF.R.U32.HI R3, RZ, 0x1f, R42 ;  /* 0x0000001fff037819 */ /* 0x000fe2000001162a */
[----:B------:R-:W-:Y:S01]  /*0730*/  IMAD.HI R14, R15, -0x6db6db6d, R14 ;  /* 0x924924930f0e7827 */ /* 0x000fe200078e020e */
[----:B------:R-:W-:Y:S02]  /*0740*/  SHF.R.U32.HI R65, RZ, 0x1f, R18 ;  /* 0x0000001fff417819 */ /* 0x000fe40000011612 */
[----:B------:R-:W-:Y:S01]  /*0750*/  LEA.HI.SX32 R2, R42, R3, 0x1e ;  /* 0x000000032a027211 */ /* 0x000fe200078ff2ff */
[----:B------:R-:W-:Y:S01]  /*0760*/  IMAD.HI R22, R23, -0x6db6db6d, R22 ;  /* 0x9249249317167827 */ /* 0x000fe200078e0216 */
[----:B------:R-:W-:Y:S02]  /*0770*/  SHF.R.U32.HI R3, RZ, 0x1f, R4 ;  /* 0x0000001fff037819 */ /* 0x000fe40000011604 */
[----:B------:R-:W-:Y:S01]  /*0780*/  SHF.R.U32.HI R61, RZ, 0x1f, R14 ;  /* 0x0000001fff3d7819 */ /* 0x000fe2000001160e */
[----:B------:R-:W-:Y:S01]  /*0790*/  IMAD.HI R36, R37, -0x6db6db6d, R36 ;  /* 0x9249249325247827 */ /* 0x000fe200078e0224 */
[----:B------:R-:W-:-:S02]  /*07a0*/  SHF.R.U32.HI R5, RZ, 0x1f, R6 ;  /* 0x0000001fff057819 */ /* 0x000fc40000011606 */
[----:B------:R-:W-:Y:S01]  /*07b0*/  LEA.HI.SX32 R71, R18, R65, 0x1d ;  /* 0x0000004112477211 */ /* 0x000fe200078feaff */
[----:B------:R-:W-:Y:S01]  /*07c0*/  IMAD.HI R32, R33, -0x6db6db6d, R32 ;  /* 0x9249249321207827 */ /* 0x000fe200078e0220 */
[----:B------:R-:W-:Y:S02]  /*07d0*/  SHF.R.U32.HI R10, RZ, 0x1f, R27 ;  /* 0x0000001fff0a7819 */ /* 0x000fe4000001161b */
[----:B------:R-:W-:Y:S01]  /*07e0*/  SHF.R.U32.HI R9, RZ, 0x1f, R44 ;  /* 0x0000001fff097819 */ /* 0x000fe2000001162c */
[----:B------:R-:W-:Y:S01]  /*07f0*/  IMAD.HI R12, R13, -0x6db6db6d, R12 ;  /* 0x924924930d0c7827 */ /* 0x000fe200078e020c */
[----:B------:R-:W-:Y:S02]  /*0800*/  SHF.R.U32.HI R69, RZ, 0x1f, R22 ;  /* 0x0000001fff457819 */ /* 0x000fe40000011616 */
[----:B------:R-:W-:Y:S01]  /*0810*/  SHF.R.U32.HI R65, RZ, 0x1f, R46 ;  /* 0x0000001fff417819 */ /* 0x000fe2000001162e */
[----:B------:R-:W-:Y:S01]  /*0820*/  IMAD R17, R67, -0xe, R17 ;  /* 0xfffffff243117824 */ /* 0x000fe200078e0211 */
[----:B------:R-:W-:Y:S01]  /*0830*/  SHF.R.U32.HI R45, RZ, 0x1f, R36 ;  /* 0x0000001fff2d7819 */ /* 0x000fe20000011624 */
[----:B------:R-:W-:Y:S01]  /*0840*/  IMAD R19, R71, -0xe, R19 ;  /* 0xfffffff247137824 */ /* 0x000fe200078e0213 */
[----:B------:R-:W-:Y:S01]  /*0850*/  SHF.R.U32.HI R49, RZ, 0x1f, R32 ;  /* 0x0000001fff317819 */ /* 0x000fe20000011620 */
[----:B------:R-:W-:Y:S01]  /*0860*/  HFMA2.MMA R67, -RZ, RZ, 0, 0 ;  /* 0x00000000ff437435 */ /* 0x000fe200000001ff */
[----:B------:R-:W-:Y:S01]  /*0870*/  SHF.R.U32.HI R51, RZ, 0x1f, R12 ;  /* 0x0000001fff337819 */ /* 0x000fe2000001160c */
[----:B------:R-:W-:Y:S01]  /*0880*/  HFMA2.MMA R71, -RZ, RZ, 0, 0 ;  /* 0x00000000ff477435 */ /* 0x000fe200000001ff */
[----:B------:R-:W-:Y:S01]  /*0890*/  LEA.HI.SX32 R3, R4, R3, 0x1e ;  /* 0x0000000304037211 */ /* 0x000fe200078ff2ff */
[----:B------:R-:W-:Y:S01]  /*08a0*/  IMAD R16, R28, -0xe, R29 ;  /* 0xfffffff21c107824 */ /* 0x000fe200078e021d */
[----:B------:R-:W-:Y:S01]  /*08b0*/  LEA.HI.SX32 R61, R14, R61, 0x1d ;  /* 0x0000003d0e3d7211 */ /* 0x000fe200078feaff */
[----:B------:R-:W-:Y:S01]  /*08c0*/  IMAD R14, R30, -0xe, R31 ;  /* 0xfffffff21e0e7824 */ /* 0x000fe200078e021f */
[----:B------:R-:W-:Y:S01]  /*08d0*/  LEA.HI.SX32 R4, R6, R5, 0x1e ;  /* 0x0000000506047211 */ /* 0x000fe200078ff2ff */
[----:B------:R-:W-:Y:S01]  /*08e0*/  IMAD R20, R20, -0xe, R21 ;  /* 0xfffffff214147824 */ /* 0x000fe200078e0215 */
[----:B------:R-:W-:Y:S01]  /*08f0*/  LEA.HI.SX32 R27, R27, R10, 0x1e ;  /* 0x0000000a1b1b7211 */ /* 0x000fe200078ff2ff */
[----:B------:R-:W-:Y:S01]  /*0900*/  IMAD R15, R61, -0xe, R15 ;  /* 0xfffffff23d0f7824 */ /* 0x000fe200078e020f */
[----:B------:R-:W-:Y:S01]  /*0910*/  LEA.HI.SX32 R5, R44, R9, 0x1e ;  /* 0x000000092c057211 */ /* 0x000fe200078ff2ff */
[----:B------:R-:W-:Y:S01]  /*0920*/  HFMA2.MMA R61, -RZ, RZ, 0, 0 ;  /* 0x00000000ff3d7435 */ /* 0x000fe200000001ff */
[----:B------:R-:W-:-:S02]  /*0930*/  LEA.HI.SX32 R43, R34, R43, 0x1d ;  /* 0x0000002b222b7211 */ /* 0x000fc400078feaff */
[----:B------:R-:W-:Y:S01]  /*0940*/  LEA.HI.SX32 R69, R22, R69, 0x1d ;  /* 0x0000004516457211 */ /* 0x000fe200078feaff */
[----:B------:R-:W-:Y:S01]  /*0950*/  HFMA2.MMA R22, -RZ, RZ, 0, 0 ;  /* 0x00000000ff167435 */ /* 0x000fe200000001ff */
[----:B------:R-:W-:Y:S01]  /*0960*/  LEA.HI.SX32 R6, R46, R65, 0x1e ;  /* 0x000000412e067211 */ /* 0x000fe200078ff2ff */
[----:B------:R-:W-:Y:S01]  /*0970*/  IMAD R52, R43, -0xe, R39 ;  /* 0xfffffff22b347824 */ /* 0x000fe200078e0227 */
[----:B------:R-:W-:Y:S01]  /*0980*/  SHF.R.U32.HI R10, RZ, 0x1f, R7 ;  /* 0x0000001fff0a7819 */ /* 0x000fe20000011607 */
[----:B------:R-:W-:Y:S01]  /*0990*/  IMAD R18, R69, -0xe, R23 ;  /* 0xfffffff245127824 */ /* 0x000fe200078e0217 */
[----:B------:R-:W-:Y:S02]  /*09a0*/  SHF.R.U32.HI R9, RZ, 0x1f, R8 ;  /* 0x0000001fff097819 */ /* 0x000fe40000011608 */
[----:B------:R-:W-:Y:S02]  /*09b0*/  LEA.HI.SX32 R41, R26, R41, 0x1d ;  /* 0x000000291a297211 */ /* 0x000fe400078feaff */
[----:B------:R-:W-:-:S02]  /*09c0*/  LEA.HI.SX32 R45, R36, R45, 0x1d ;  /* 0x0000002d242d7211 */ /* 0x000fc400078feaff */
[----:B------:R-:W-:Y:S01]  /*09d0*/  LEA.HI.SX32 R47, R38, R47, 0x1d ;  /* 0x0000002f262f7211 */ /* 0x000fe200078feaff */
[----:B------:R-:W-:Y:S01]  /*09e0*/  IMAD R54, R41, -0xe, R35 ;  /* 0xfffffff229367824 */ /* 0x000fe200078e0223 */
[----:B------:R-:W-:Y:S01]  /*09f0*/  LEA.HI.SX32 R49, R32, R49, 0x1d ;  /* 0x0000003120317211 */ /* 0x000fe200078feaff */
[----:B------:R-:W-:Y:S01]  /*0a00*/  IMAD R26, R45, -0xe, R37 ;  /* 0xfffffff22d1a7824 */ /* 0x000fe200078e0225 */
[----:B------:R-:W-:Y:S01]  /*0a10*/  LEA.HI.SX32 R51, R12, R51, 0x1d ;  /* 0x000000330c337211 */ /* 0x000fe200078feaff */
[----:B------:R-:W-:Y:S01]  /*0a20*/  IMAD R11, R47, -0xe, R11 ;  /* 0xfffffff22f0b7824 */ /* 0x000fe200078e020b */
[----:B------:R-:W-:Y:S01]  /*0a30*/  SHF.R.U32.HI R65, RZ, 0x1f, R48 ;  /* 0x0000001fff417819 */ /* 0x000fe20000011630 */
[----:B------:R-:W-:Y:S01]  /*0a40*/  IMAD R12, R49, -0xe, R33 ;  /* 0xfffffff2310c7824 */ /* 0x000fe200078e0221 */
[----:B------:R-:W-:Y:S01]  /*0a50*/  SHF.R.U32.HI R73, RZ, 0x1f, R50 ;  /* 0x0000001fff497819 */ /* 0x000fe20000011632 */
[----:B------:R-:W-:Y:S01]  /*0a60*/  IMAD R13, R51, -0xe, R13 ;  /* 0xfffffff2330d7824 */ /* 0x000fe200078e020d */
[----:B------:R-:W-:-:S02]  /*0a70*/  SHF.R.U32.HI R25, RZ, 0x1f, R40 ;  /* 0x0000001fff197819 */ /* 0x000fc40000011628 */
[----:B------:R-:W-:Y:S02]  /*0a80*/  LEA.HI.SX32 R7, R7, R10, 0x1e ;  /* 0x0000000a07077211 */ /* 0x000fe400078ff2ff */
[----:B------:R-:W-:Y:S02]  /*0a90*/  LEA.HI.SX32 R8, R8, R9, 0x1e ;  /* 0x0000000908087211 */ /* 0x000fe400078ff2ff */
[----:B------:R-:W-:Y:S02]  /*0aa0*/  LEA.HI.SX32 R9, R48, R65, 0x1e ;  /* 0x0000004130097211 */ /* 0x000fe400078ff2ff */
[----:B------:R-:W-:Y:S02]  /*0ab0*/  LEA.HI.SX32 R10, R50, R73, 0x1e ;  /* 0x00000049320a7211 */ /* 0x000fe400078ff2ff */
[----:B------:R-:W-:Y:S02]  /*0ac0*/  LEA.HI.SX32 R25, R40, R25, 0x1e ;  /* 0x0000001928197211 */ /* 0x000fe400078ff2ff */
[----:B------:R-:W-:-:S02]  /*0ad0*/  MOV R69, RZ ;  /* 0x000000ff00457202 */ /* 0x000fc40000000f00 */
[----:B------:R-:W-:Y:S02]  /*0ae0*/  MOV R73, RZ ;  /* 0x000000ff00497202 */ /* 0x000fe40000000f00 */
[----:B------:R-:W-:Y:S02]  /*0af0*/  MOV R65, RZ ;  /* 0x000000ff00417202 */ /* 0x000fe40000000f00 */
[----:B------:R-:W-:Y:S02]  /*0b00*/  MOV R89, RZ ;  /* 0x000000ff00597202 */ /* 0x000fe40000000f00 */
[----:B------:R-:W-:Y:S02]  /*0b10*/  MOV R97, RZ ;  /* 0x000000ff00617202 */ /* 0x000fe40000000f00 */
[----:B------:R-:W-:Y:S02]  /*0b20*/  MOV R39, RZ ;  /* 0x000000ff00277202 */ /* 0x000fe40000000f00 */
[----:B------:R-:W-:-:S02]  /*0b30*/  MOV R75, RZ ;  /* 0x000000ff004b7202 */ /* 0x000fc40000000f00 */
[----:B------:R-:W-:Y:S02]  /*0b40*/  MOV R79, RZ ;  /* 0x000000ff004f7202 */ /* 0x000fe40000000f00 */
[----:B------:R-:W-:Y:S02]  /*0b50*/  MOV R105, RZ ;  /* 0x000000ff00697202 */ /* 0x000fe40000000f00 */
[----:B------:R-:W-:Y:S02]  /*0b60*/  MOV R109, RZ ;  /* 0x000000ff006d7202 */ /* 0x000fe40000000f00 */
[----:B------:R-:W-:-:S02]  /*0b70*/  MOV R115, RZ ;  /* 0x000000ff00737202 */ /* 0x000fc40000000f00 */
.L_x_1:
[----:B------:R-:W-:Y:S01]  /*0b80*/  SHF.R.U32.HI R21, RZ, 0x5, R0 ;  /* 0x00000005ff157819 */ /* 0x000fe20000011600 */
[----:B------:R-:W-:Y:S01]  /*0b90*/  IMAD R24, R22, 0x18800, R59 ;  /* 0x0001880016187824 */ /* 0x000fe200078e023b */
[----:B------:R-:W-:Y:S01]  /*0ba0*/  LOP3.LUT R28, R0, 0x1f, RZ, 0xc0, !PT ;  /* 0x0000001f001c7812 */ /* 0x000fe200078ec0ff */
[----:B------:R-:W-:Y:S06]  /*0bb0*/  BAR.SYNC 0x0 ;  /* 0x0000000000007b1d */ /* 0x000fec0000000000 */
[----:B------:R-:W-:Y:S01]  /*0bc0*/  PRMT R48, R21, 0x2104, R28 ;  /* 0x0000210415307816 */ /* 0x000fe2000000001c */
[--C-:B------:R-:W-:Y:S01]  /*0bd0*/  IMAD R21, R57, 0xc40, R24.reuse ;  /* 0x00000c4039157824 */ /* 0x100fe200078e0218 */
[----:B------:R-:W-:Y:S01]  /*0be0*/  MOV R23, 0x4 ;  /* 0x0000000400177802 */ /* 0x000fe20000000f00 */
[----:B------:R-:W-:-:S02]  /*0bf0*/  IMAD R29, R55, 0xc40, R24 ;  /* 0x00000c40371d7824 */ /* 0x000fc400078e0218 */
[--C-:B------:R-:W-:Y:S02]  /*0c00*/  IMAD R31, R53, 0xc40, R24.reuse ;  /* 0x00000c40351f7824 */ /* 0x100fe400078e0218 */
[--C-:B------:R-:W-:Y:S02]  /*0c10*/  IMAD R33, R27, 0xc40, R24.reuse ;  /* 0x00000c401b217824 */ /* 0x100fe400078e0218 */
[----:B------:R-:W-:Y:S02]  /*0c20*/  IMAD R28, R56, 0x38, R21 ;  /* 0x00000038381c7824 */ /* 0x000fe400078e0215 */
[--C-:B------:R-:W-:Y:S02]  /*0c30*/  IMAD R36, R25, 0xc40, R24.reuse ;  /* 0x00000c4019247824 */ /* 0x100fe400078e0218 */
[----:B------:R-:W-:Y:S02]  /*0c40*/  IMAD R30, R54, 0x38, R29 ;  /* 0x00000038361e7824 */ /* 0x000fe400078e021d */
[----:B------:R-:W-:-:S02]  /*0c50*/  IMAD R49, R2, 0xc40, R24 ;  /* 0x00000c4002317824 */ /* 0x000fc400078e0218 */
[----:B------:R-:W-:Y:S02]  /*0c60*/  IMAD R40, R3, 0xc40, R24 ;  /* 0x00000c4003287824 */ /* 0x000fe400078e0218 */
[----:B------:R-:W-:Y:S02]  /*0c70*/  IMAD R32, R52, 0x38, R31 ;  /* 0x0000003834207824 */ /* 0x000fe400078e021f */
[----:B------:R-:W-:Y:S02]  /*0c80*/  IMAD R34, R26, 0x38, R33 ;  /* 0x000000381a227824 */ /* 0x000fe400078e0221 */
[----:B------:R-:W-:-:S04]  /*0c90*/  IMAD.WIDE R28, R28, R23, c[0x0][0x160] ;  /* 0x000058001c1c7625 */ /* 0x000fc800078e0217 */
[----:B------:R-:W-:Y:S01]  /*0ca0*/  IMAD R36, R11, 0x38, R36 ;  /* 0x000000380b247824 */ /* 0x000fe200078e0224 */
[----:B------:R0:W2:Y:S01]  /*0cb0*/  LDG.E.CONSTANT R21, [R28.64] ;  /* 0x000000041c157981 */ /* 0x0000a2000c1e9900 */
[----:B------:R-:W-:-:S04]  /*0cc0*/  IMAD.WIDE R30, R30, R23, c[0x0][0x160] ;  /* 0x000058001e1e7625 */ /* 0x000fc800078e0217 */
[--C-:B------:R-:W-:Y:S01]  /*0cd0*/  IMAD R51, R4, 0xc40, R24.reuse ;  /* 0x00000c4004337824 */ /* 0x100fe200078e0218 */
[----:B------:R1:W3:Y:S01]  /*0ce0*/  LDG.E.CONSTANT R41, [R30.64] ;  /* 0x000000041e297981 */ /* 0x0002e2000c1e9900 */
[--C-:B------:R-:W-:Y:S02]  /*0cf0*/  IMAD R44, R5, 0xc40, R24.reuse ;  /* 0x00000c40052c7824 */ /* 0x100fe400078e0218 */
[----:B------:R-:W-:Y:S02]  /*0d00*/  IMAD R38, R12, 0x38, R49 ;  /* 0x000000380c267824 */ /* 0x000fe400078e0231 */
[----:B------:R-:W-:Y:S02]  /*0d10*/  IMAD R117, R6, 0xc40, R24 ;  /* 0x00000c4006757824 */ /* 0x000fe400078e0218 */
[----:B------:R-:W-:Y:S02]  /*0d20*/  IMAD R40, R13, 0x38, R40 ;  /* 0x000000380d287824 */ /* 0x000fe400078e0228 */
[----:B------:R-:W-:-:S04]  /*0d30*/  IMAD.WIDE R32, R32, R23, c[0x0][0x160] ;  /* 0x0000580020207625 */ /* 0x000fc800078e0217 */
[-C--:B------:R-:W-:Y:S01]  /*0d40*/  IMAD.WIDE R34, R34, R23.reuse, c[0x0][0x160] ;  /* 0x0000580022227625 */ /* 0x080fe200078e0217 */
[----:B------:R4:W5:Y:S03]  /*0d50*/  LDG.E.CONSTANT R43, [R32.64] ;  /* 0x00000004202b7981 */ /* 0x000966000c1e9900 */
[----:B------:R-:W-:Y:S01]  /*0d60*/  IMAD.WIDE R36, R36, R23, c[0x0][0x160] ;  /* 0x0000580024247625 */ /* 0x000fe200078e0217 */
[----:B------:R1:W5:Y:S03]  /*0d70*/  LDG.E.CONSTANT R45, [R34.64] ;  /* 0x00000004222d7981 */ /* 0x000366000c1e9900 */
[----:B------:R-:W-:Y:S01]  /*0d80*/  IMAD R42, R14, 0x38, R51 ;  /* 0x000000380e2a7824 */ /* 0x000fe200078e0233 */
[----:B------:R1:W5:Y:S01]  /*0d90*/  LDG.E.CONSTANT R47, [R36.64] ;  /* 0x00000004242f7981 */ /* 0x000362000c1e9900 */
[----:B------:R-:W-:-:S02]  /*0da0*/  IMAD R44, R15, 0x38, R44 ;  /* 0x000000380f2c7824 */ /* 0x000fc400078e022c */
[----:B0-----:R-:W-:-:S04]  /*0db0*/  IMAD.WIDE R28, R38, R23, c[0x0][0x160] ;  /* 0x00005800261c7625 */ /* 0x001fc800078e0217 */
[----:B------:R-:W-:Y:S02]  /*0dc0*/  IMAD R46, R16, 0x38, R117 ;  /* 0x00000038102e7824 */ /* 0x000fe400078e0275 */
[--C-:B------:R-:W-:Y:S02]  /*0dd0*/  IMAD R123, R8, 0xc40, R24.reuse ;  /* 0x00000c40087b7824 */ /* 0x100fe400078e0218 */
[--C-:B------:R-:W-:Y:S01]  /*0de0*/  IMAD R125, R10, 0xc40, R24.reuse ;  /* 0x00000c400a7d7824 */ /* 0x100fe200078e0218 */
[----:B------:R-:W-:Y:S01]  /*0df0*/  LEA R48, R22, R48, 0x5 ;  /* 0x0000003016307211 */ /* 0x000fe200078e28ff */
[----:B-1----:R-:W-:Y:S01]  /*0e00*/  IMAD.WIDE R30, R40, R23, c[0x0][0x160] ;  /* 0x00005800281e7625 */ /* 0x002fe200078e0217 */
[----:B------:R0:W5:Y:S03]  /*0e10*/  LDG.E.CONSTANT R49, [R28.64] ;  /* 0x000000041c317981 */ /* 0x000166000c1e9900 */
[--C-:B------:R-:W-:Y:S01]  /*0e20*/  IMAD R38, R7, 0xc40, R24.reuse ;  /* 0x00000c4007267824 */ /* 0x100fe200078e0218 */
[----:B------:R1:W5:Y:S01]  /*0e30*/  LDG.E.CONSTANT R51, [R30.64] ;  /* 0x000000041e337981 */ /* 0x000362000c1e9900 */
[----:B------:R-:W-:-:S02]  /*0e40*/  IMAD R40, R9, 0xc40, R24 ;  /* 0x00000c4009287824 */ /* 0x000fc400078e0218 */
[----:B----4-:R-:W-:-:S04]  /*0e50*/  IMAD.WIDE R32, R42, R23, c[0x0][0x160] ;  /* 0x000058002a207625 */ /* 0x010fc800078e0217 */
[-C--:B------:R-:W-:Y:S01]  /*0e60*/  IMAD.WIDE R34, R44, R23.reuse, c[0x0][0x160] ;  /* 0x000058002c227625 */ /* 0x080fe200078e0217 */
[----:B------:R4:W5:Y:S03]  /*0e70*/  LDG.E.CONSTANT R117, [R32.64] ;  /* 0x0000000420757981 */ /* 0x000966000c1e9900 */
[----:B------:R-:W-:Y:S01]  /*0e80*/  IMAD.WIDE R36, R46, R23, c[0x0][0x160] ;  /* 0x000058002e247625 */ /* 0x000fe200078e0217 */
[----:B------:R0:W5:Y:S03]  /*0e90*/  LDG.E.CONSTANT R119, [R34.64] ;  /* 0x0000000422777981 */ /* 0x000166000c1e9900 */
[----:B------:R-:W-:Y:S01]  /*0ea0*/  IMAD R38, R17, 0x38, R38 ;  /* 0x0000003811267824 */ /* 0x000fe200078e0226 */
[----:B------:R1:W5:Y:S01]  /*0eb0*/  LDG.E.CONSTANT R121, [R36.64] ;  /* 0x0000000424797981 */ /* 0x000362000c1e9900 */
[----:B------:R-:W-:-:S02]  /*0ec0*/  IMAD R24, R18, 0x38, R123 ;  /* 0x0000003812187824 */ /* 0x000fc400078e027b */
[----:B------:R-:W-:Y:S02]  /*0ed0*/  IMAD R40, R19, 0x38, R40 ;  /* 0x0000003813287824 */ /* 0x000fe400078e0228 */
[----:B------:R-:W-:Y:S02]  /*0ee0*/  IMAD R42, R20, 0x38, R125 ;  /* 0x00000038142a7824 */ /* 0x000fe400078e027d */
[----:B0-----:R-:W-:-:S04]  /*0ef0*/  IMAD.WIDE R28, R38, R23, c[0x0][0x160] ;  /* 0x00005800261c7625 */ /* 0x001fc800078e0217 */
[-C--:B-1----:R-:W-:Y:S02]  /*0f00*/  IMAD.WIDE R30, R24, R23.reuse, c[0x0][0x160] ;  /* 0x00005800181e7625 */ /* 0x082fe400078e0217 */
[----:B------:R0:W5:Y:S02]  /*0f10*/  LDG.E.CONSTANT R29, [R28.64] ;  /* 0x000000041c1d7981 */ /* 0x000164000c1e9900 */
[-C--:B----4-:R-:W-:Y:S02]  /*0f20*/  IMAD.WIDE R32, R40, R23.reuse, c[0x0][0x160] ;  /* 0x0000580028207625 */ /* 0x090fe400078e0217 */
[----:B------:R-:W4:Y:S02]  /*0f30*/  LDG.E.CONSTANT R31, [R30.64] ;  /* 0x000000041e1f7981 */ /* 0x000f24000c1e9900 */
[-C--:B------:R-:W-:Y:S02]  /*0f40*/  IMAD.WIDE R34, R42, R23.reuse, c[0x0][0x160] ;  /* 0x000058002a227625 */ /* 0x080fe400078e0217 */
[----:B------:R-:W4:Y:S02]  /*0f50*/  LDG.E.CONSTANT R33, [R32.64] ;  /* 0x0000000420217981 */ /* 0x000f24000c1e9900 */
[----:B------:R-:W-:-:S02]  /*0f60*/  IMAD.WIDE R36, R48, R23, c[0x0][0x168] ;  /* 0x00005a0030247625 */ /* 0x000fc400078e0217 */
[----:B------:R-:W4:Y:S04]  /*0f70*/  LDG.E.CONSTANT R35, [R34.64] ;  /* 0x0000000422237981 */ /* 0x000f28000c1e9900 */
[----:B------:R-:W4:Y:S04]  /*0f80*/  LDG.E.CONSTANT R123, [R36.64] ;  /* 0x00000004247b7981 */ /* 0x000f28000c1e9900 */
[----:B------:R-:W4:Y:S04]  /*0f90*/  LDG.E.CONSTANT R125, [R36.64+0x2000] ;  /* 0x00200004247d7981 */ /* 0x000f28000c1e9900 */
[----:B------:R-:W4:Y:S04]  /*0fa0*/  LDG.E.CONSTANT R38, [R36.64+0x4000] ;  /* 0x0040000424267981 */ /* 0x000f28000c1e9900 */
[----:B------:R-:W4:Y:S04]  /*0fb0*/  LDG.E.CONSTANT R40, [R36.64+0x6000] ;  /* 0x0060000424287981 */ /* 0x000f28000c1e9900 */
[----:B------:R-:W4:Y:S04]  /*0fc0*/  LDG.E.CONSTANT R44, [R36.64+0x8000] ;  /* 0x00800004242c7981 */ /* 0x000f28000c1e9900 */
[----:B------:R-:W4:Y:S04]  /*0fd0*/  LDG.E.CONSTANT R46, [R36.64+0xa000] ;  /* 0x00a00004242e7981 */ /* 0x000f28000c1e9900 */
[----:B------:R-:W4:Y:S04]  /*0fe0*/  LDG.E.CONSTANT R48, [R36.64+0xc000] ;  /* 0x00c0000424307981 */ /* 0x000f28000c1e9900 */
[----:B0-----:R-:W4:Y:S01]  /*0ff0*/  LDG.E.CONSTANT R28, [R36.64+0xe000] ;  /* 0x00e00004241c7981 */ /* 0x001f22000c1e9900 */
[----:B------:R-:W-:-:S04]  /*1000*/  SHF.L.U32 R60, R0, 0x4, RZ ;  /* 0x00000004003c7819 */ /* 0x000fc800000006ff */
[----:B------:R-:W-:Y:S01]  /*1010*/  LOP3.LUT R60, R60, 0xffffff00, RZ, 0xc0, !PT ;  /* 0xffffff003c3c7812 */ /* 0x000fe200078ec0ff */
[----:B--2---:R0:W-:Y:S02]  /*1020*/  STS [R0.X4], R21 ;  /* 0x0000001500007388 */ /* 0x0041e40000004800 */
[----:B0-----:R-:W-:-:S04]  /*1030*/  LOP3.LUT R21, R0, 0x8, RZ, 0xc0, !PT ;  /* 0x0000000800157812 */ /* 0x001fc800078ec0ff */
[----:B------:R-:W-:Y:S01]  /*1040*/  SHF.R.U32.HI R21, RZ, 0x3, R21 ;  /* 0x00000003ff157819 */ /* 0x000fe20000011615 */
[----:B---3--:R-:W-:Y:S04]  /*1050*/  STS [R0.X4+0x400], R41 ;  /* 0x0004002900007388 */ /* 0x008fe80000004800 */
[----:B------:R-:W-:Y:S01]  /*1060*/  IMAD R24, R21, 0x38, R58 ;  /* 0x0000003815187824 */ /* 0x000fe200078e023a */
[----:B-----5:R-:W-:Y:S04]  /*1070*/  STS [R0.X4+0x800], R43 ;  /* 0x0008002b00007388 */ /* 0x020fe80000004800 */
[----:B------:R-:W-:Y:S04]  /*1080*/  STS [R0.X4+0xc00], R45 ;  /* 0x000c002d00007388 */ /* 0x000fe80000004800 */
[----:B------:R-:W-:Y:S04]  /*1090*/  STS [R0.X4+0x1000], R47 ;  /* 0x0010002f00007388 */ /* 0x000fe80000004800 */
[----:B------:R-:W-:Y:S04]  /*10a0*/  STS [R0.X4+0x1400], R49 ;  /* 0x0014003100007388 */ /* 0x000fe80000004800 */
[----:B------:R-:W-:Y:S04]  /*10b0*/  STS [R0.X4+0x1800], R51 ;  /* 0x0018003300007388 */ /* 0x000fe80000004800 */
[----:B------:R-:W-:Y:S04]  /*10c0*/  STS [R0.X4+0x1c00], R117 ;  /* 0x001c007500007388 */ /* 0x000fe80000004800 */
[----:B------:R-:W-:Y:S04]  /*10d0*/  STS [R0.X4+0x2000], R119 ;  /* 0x0020007700007388 */ /* 0x000fe80000004800 */
[----:B------:R-:W-:Y:S04]  /*10e0*/  STS [R0.X4+0x2400], R121 ;  /* 0x0024007900007388 */ /* 0x000fe80000004800 */
[----:B------:R-:W-:Y:S04]  /*10f0*/  STS [R0.X4+0x2800], R29 ;  /* 0x0028001d00007388 */ /* 0x000fe80000004800 */
[----:B----4-:R-:W-:Y:S04]  /*1100*/  STS [R0.X4+0x2c00], R31 ;  /* 0x002c001f00007388 */ /* 0x010fe80000004800 */
        /* <DEDUP_REMOVED lines=10> */
[----:B------:R-:W-:Y:S06]  /*11b0*/  BAR.SYNC 0x0 ;  /* 0x0000000000007b1d */ /* 0x000fec0000000000 */
[----:B------:R-:W-:Y:S04]  /*11c0*/  LDS R33, [R24.X4] ;  /* 0x0000000018217984 */ /* 0x000fe80000004800 */
[----:B------:R-:W0:Y:S04]  /*11d0*/  LDS.128 R40, [R60+0x3800] ;  /* 0x003800003c287984 */ /* 0x000e280000000c00 */
[----:B------:R-:W1:Y:S04]  /*11e0*/  LDS R92, [R24.X4+0x80] ;  /* 0x00008000185c7984 */ /* 0x000e680000004800 */
[----:B------:R-:W2:Y:S04]  /*11f0*/  LDS.128 R44, [R60+0x4800] ;  /* 0x004800003c2c7984 */ /* 0x000ea80000000c00 */
[----:B------:R-:W3:Y:S04]  /*1200*/  LDS R35, [R24.X4+0x20] ;  /* 0x0000200018237984 */ /* 0x000ee80000004800 */
[----:B------:R-:W4:Y:S04]  /*1210*/  LDS R37, [R24.X4+0x40] ;  /* 0x0000400018257984 */ /* 0x000f280000004800 */
[----:B------:R-:W5:Y:S04]  /*1220*/  LDS R88, [R24.X4+0x60] ;  /* 0x0000600018587984 */ /* 0x000f680000004800 */
[----:B------:R-:W5:Y:S04]  /*1230*/  LDS R96, [R24.X4+0xa0] ;  /* 0x0000a00018607984 */ /* 0x000f680000004800 */
[----:B------:R-:W5:Y:S04]  /*1240*/  LDS.128 R48, [R60+0x3880] ;  /* 0x003880003c307984 */ /* 0x000f680000000c00 */
[----:B------:R-:W5:Y:S04]  /*1250*/  LDS R100, [R24.X4+0xc0] ;  /* 0x0000c00018647984 */ /* 0x000f680000004800 */
[----:B------:R-:W5:Y:S04]  /*1260*/  LDS.128 R28, [R60+0x4880] ;  /* 0x004880003c1c7984 */ /* 0x000f680000000c00 */
[----:B------:R-:W5:Y:S01]  /*1270*/  LDS R78, [R24.X4+0x1c0] ;  /* 0x0001c000184e7984 */ /* 0x000f620000004800 */
[----:B0-----:R-:W-:-:S03]  /*1280*/  FFMA R74, R40, R33, R113 ;  /* 0x00000021284a7223 */ /* 0x001fc60000000071 */
[----:B------:R-:W0:Y:S01]  /*1290*/  LDS R82, [R24.X4+0x1e0] ;  /* 0x0001e00018527984 */ /* 0x000e220000004800 */
[-C--:B-1----:R-:W-:Y:S02]  /*12a0*/  FFMA R34, R40, R92.reuse, R107 ;  /* 0x0000005c28227223 */ /* 0x082fe4000000006b */
[----:B--2---:R-:W-:Y:S01]  /*12b0*/  FFMA R66, R44, R92, R77 ;  /* 0x0000005c2c427223 */ /* 0x004fe2000000004d */
[----:B------:R-:W1:Y:S01]  /*12c0*/  LDS R86, [R24.X4+0x200] ;  /* 0x0002000018567984 */ /* 0x000e620000004800 */
[----:B------:R-:W-:Y:S02]  /*12d0*/  FFMA R76, R33, R44, R95 ;  /* 0x0000002c214c7223 */ /* 0x000fe4000000005f */
[-C--:B---3--:R-:W-:Y:S01]  /*12e0*/  FFMA R68, R40, R35.reuse, R115 ;  /* 0x0000002328447223 */ /* 0x088fe20000000073 */
[----:B------:R-:W2:Y:S01]  /*12f0*/  LDS R90, [R24.X4+0x220] ;  /* 0x00022000185a7984 */ /* 0x000ea20000004800 */
[----:B------:R-:W-:Y:S02]  /*1300*/  FFMA R80, R44, R35, R89 ;  /* 0x000000232c507223 */ /* 0x000fe40000000059 */
[-C--:B----4-:R-:W-:Y:S01]  /*1310*/  FFMA R38, R40, R37.reuse, R111 ;  /* 0x0000002528267223 */ /* 0x090fe2000000006f */
[----:B------:R-:W3:Y:S01]  /*1320*/  LDS R94, [R24.X4+0x240] ;  /* 0x00024000185e7984 */ /* 0x000ee20000004800 */
[----:B------:R-:W-:-:S02]  /*1330*/  FFMA R84, R44, R37, R91 ;  /* 0x000000252c547223 */ /* 0x000fc4000000005b */
[-C--:B-----5:R-:W-:Y:S01]  /*1340*/  FFMA R36, R40, R88.reuse, R109 ;  /* 0x0000005828247223 */ /* 0x0a0fe2000000006d */
[----:B------:R-:W4:Y:S01]  /*1350*/  LDS R98, [R24.X4+0x260] ;  /* 0x0002600018627984 */ /* 0x000f220000004800 */
[----:B------:R-:W-:Y:S02]  /*1360*/  FFMA R70, R44, R88, R65 ;  /* 0x000000582c467223 */ /* 0x000fe40000000041 */
[-C--:B------:R-:W-:Y:S02]  /*1370*/  FFMA R32, R40, R96.reuse, R105 ;  /* 0x0000006028207223 */ /* 0x080fe40000000069 */
[----:B------:R-:W-:Y:S02]  /*1380*/  FFMA R64, R44, R96, R73 ;  /* 0x000000602c407223 */ /* 0x000fe40000000049 */
[-C--:B------:R-:W-:Y:S02]  /*1390*/  FFMA R79, R33, R48.reuse, R79 ;  /* 0x00000030214f7223 */ /* 0x080fe4000000004f */
[----:B------:R-:W-:-:S02]  /*13a0*/  FFMA R61, R35, R48, R61 ;  /* 0x00000030233d7223 */ /* 0x000fc4000000003d */
[-C--:B------:R-:W-:Y:S02]  /*13b0*/  FFMA R75, R37, R48.reuse, R75 ;  /* 0x00000030254b7223 */ /* 0x080fe4000000004b */
[-C--:B------:R-:W-:Y:S02]  /*13c0*/  FFMA R71, R88, R48.reuse, R71 ;  /* 0x0000003058477223 */ /* 0x080fe40000000047 */
[-C--:B------:R-:W-:Y:S02]  /*13d0*/  FFMA R77, R92, R48.reuse, R39 ;  /* 0x000000305c4d7223 */ /* 0x080fe40000000027 */
[----:B------:R-:W-:Y:S02]  /*13e0*/  FFMA R72, R96, R48, R85 ;  /* 0x0000003060487223 */ /* 0x000fe40000000055 */
[-C--:B------:R-:W-:Y:S02]  /*13f0*/  FFMA R40, R40, R100.reuse, R103 ;  /* 0x0000006428287223 */ /* 0x080fe40000000067 */
[----:B------:R-:W-:-:S02]  /*1400*/  FFMA R44, R44, R100, R99 ;  /* 0x000000642c2c7223 */ /* 0x000fc40000000063 */
[----:B------:R-:W-:Y:S02]  /*1410*/  FFMA R48, R100, R48, R97 ;  /* 0x0000003064307223 */ /* 0x000fe40000000061 */
[-C--:B------:R-:W-:Y:S02]  /*1420*/  FFMA R93, R33, R28.reuse, R93 ;  /* 0x0000001c215d7223 */ /* 0x080fe4000000005d */
[-C--:B------:R-:W-:Y:S02]  /*1430*/  FFMA R83, R35, R28.reuse, R83 ;  /* 0x0000001c23537223 */ /* 0x080fe40000000053 */
[-C--:B------:R-:W-:Y:S02]  /*1440*/  FFMA R69, R37, R28.reuse, R69 ;  /* 0x0000001c25457223 */ /* 0x080fe40000000045 */
[-C--:B------:R-:W-:Y:S02]  /*1450*/  FFMA R88, R88, R28.reuse, R87 ;  /* 0x0000001c58587223 */ /* 0x080fe40000000057 */
[----:B------:R-:W-:-:S02]  /*1460*/  FFMA R92, R92, R28, R81 ;  /* 0x0000001c5c5c7223 */ /* 0x000fc40000000051 */
[-C--:B------:R-:W-:Y:S02]  /*1470*/  FFMA R96, R96, R28.reuse, R67 ;  /* 0x0000001c60607223 */ /* 0x080fe40000000043 */
[----:B------:R-:W-:Y:S02]  /*1480*/  FFMA R100, R100, R28, R101 ;  /* 0x0000001c64647223 */ /* 0x000fe40000000065 */
[----:B------:R-:W5:Y:S01]  /*1490*/  LDS R28, [R24.X4+0x280] ;  /* 0x00028000181c7984 */ /* 0x000f620000004800 */
[----:B------:R-:W-:-:S03]  /*14a0*/  FFMA R33, R78, R41, R74 ;  /* 0x000000294e217223 */ /* 0x000fc6000000004a */
[----:B------:R-:W5:Y:S01]  /*14b0*/  LDS R74, [R24.X4+0x3a0] ;  /* 0x0003a000184a7984 */ /* 0x000f620000004800 */
[----:B0-----:R-:W-:Y:S02]  /*14c0*/  FFMA R37, R82, R41, R68 ;  /* 0x0000002952257223 */ /* 0x001fe40000000044 */
[----:B-1----:R-:W-:Y:S01]  /*14d0*/  FFMA R87, R86, R29, R69 ;  /* 0x0000001d56577223 */ /* 0x002fe20000000045 */
[----:B------:R-:W0:Y:S01]  /*14e0*/  LDS R68, [R24.X4+0x380] ;  /* 0x0003800018447984 */ /* 0x000e220000004800 */
[C---:B------:R-:W-:Y:S02]  /*14f0*/  FFMA R35, R78.reuse, R45, R76 ;  /* 0x0000002d4e237223 */ /* 0x040fe4000000004c */
[C---:B------:R-:W-:Y:S01]  /*1500*/  FFMA R79, R78.reuse, R49, R79 ;  /* 0x000000314e4f7223 */ /* 0x040fe2000000004f */
[----:B------:R-:W-:Y:S01]  /*1510*/  LDS R76, [R24.X4+0x3e0] ;  /* 0x0003e000184c7984 */ /* 0x000fe20000004800 */
[----:B------:R-:W-:Y:S02]  /*1520*/  FFMA R93, R78, R29, R93 ;  /* 0x0000001d4e5d7223 */ /* 0x000fe4000000005d */
[C---:B------:R-:W-:Y:S01]  /*1530*/  FFMA R39, R82.reuse, R45, R80 ;  /* 0x0000002d52277223 */ /* 0x040fe20000000050 */
[----:B------:R-:W-:Y:S01]  /*1540*/  LDS R78, [R24.X4+0x400] ;  /* 0x00040000184e7984 */ /* 0x000fe20000004800 */
[----:B------:R-:W-:-:S02]  /*1550*/  FFMA R81, R82, R49, R61 ;  /* 0x0000003152517223 */ /* 0x000fc4000000003d */
[----:B------:R-:W-:Y:S01]  /*1560*/  FFMA R83, R82, R29, R83 ;  /* 0x0000001d52537223 */ /* 0x000fe20000000053 */
[----:B------:R-:W-:Y:S01]  /*1570*/  LDS R80, [R24.X4+0x420] ;  /* 0x0004200018507984 */ /* 0x000fe20000004800 */
[----:B--2---:R-:W-:Y:S02]  /*1580*/  FFMA R69, R90, R45, R70 ;  /* 0x0000002d5a457223 */ /* 0x004fe40000000046 */
[-C--:B------:R-:W-:Y:S01]  /*1590*/  FFMA R85, R86, R49.reuse, R75 ;  /* 0x0000003156557223 */ /* 0x080fe2000000004b */
[----:B------:R-:W1:Y:S01]  /*15a0*/  LDS R70, [R24.X4+0x3c0] ;  /* 0x0003c00018467984 */ /* 0x000e620000004800 */
[-C--:B------:R-:W-:Y:S02]  /*15b0*/  FFMA R89, R90, R49.reuse, R71 ;  /* 0x000000315a597223 */ /* 0x080fe40000000047 */
[-C--:B---3--:R-:W-:Y:S01]  /*15c0*/  FFMA R95, R94, R49.reuse, R77 ;  /* 0x000000315e5f7223 */ /* 0x088fe2000000004d */
[----:B------:R-:W2:Y:S01]  /*15d0*/  LDS R82, [R24.X4+0x440] ;  /* 0x0004400018527984 */ /* 0x000ea20000004800 */
[----:B----4-:R-:W-:-:S02]  /*15e0*/  FFMA R99, R98, R49, R72 ;  /* 0x0000003162637223 */ /* 0x010fc40000000048 */
[-C--:B------:R-:W-:Y:S02]  /*15f0*/  FFMA R65, R86, R45.reuse, R84 ;  /* 0x0000002d56417223 */ /* 0x080fe40000000054 */
[-C--:B------:R-:W-:Y:S02]  /*1600*/  FFMA R73, R94, R45.reuse, R66 ;  /* 0x0000002d5e497223 */ /* 0x080fe40000000042 */
[----:B------:R-:W-:Y:S01]  /*1610*/  FFMA R77, R98, R45, R64 ;  /* 0x0000002d624d7223 */ /* 0x000fe20000000040 */
[----:B------:R-:W3:Y:S01]  /*1620*/  LDS R66, [R24.X4+0x560] ;  /* 0x0005600018427984 */ /* 0x000ee20000004800 */
[----:B------:R-:W-:Y:S02]  /*1630*/  FFMA R67, R90, R41, R36 ;  /* 0x000000295a437223 */ /* 0x000fe40000000024 */
[C---:B-----5:R-:W-:Y:S01]  /*1640*/  FFMA R49, R28.reuse, R49, R48 ;  /* 0x000000311c317223 */ /* 0x060fe20000000030 */
[----:B------:R-:W-:Y:S01]  /*1650*/  LDS R36, [R24.X4+0x5a0] ;  /* 0x0005a00018247984 */ /* 0x000fe20000004800 */
[----:B------:R-:W-:-:S02]  /*1660*/  FFMA R45, R28, R45, R44 ;  /* 0x0000002d1c2d7223 */ /* 0x000fc4000000002c */
[C---:B------:R-:W-:Y:S01]  /*1670*/  FFMA R48, R74.reuse, R42, R37 ;  /* 0x0000002a4a307223 */ /* 0x040fe20000000025 */
[----:B------:R-:W4:Y:S01]  /*1680*/  LDS R44, [R24.X4+0x540] ;  /* 0x00054000182c7984 */ /* 0x000f220000004800 */
[C---:B------:R-:W-:Y:S02]  /*1690*/  FFMA R64, R74.reuse, R46, R39 ;  /* 0x0000002e4a407223 */ /* 0x040fe40000000027 */
[C---:B------:R-:W-:Y:S02]  /*16a0*/  FFMA R81, R74.reuse, R50, R81 ;  /* 0x000000324a517223 */ /* 0x040fe40000000051 */
[----:B------:R-:W-:Y:S02]  /*16b0*/  FFMA R83, R74, R30, R83 ;  /* 0x0000001e4a537223 */ /* 0x000fe40000000053 */
[-C--:B------:R-:W-:Y:S01]  /*16c0*/  FFMA R71, R94, R41.reuse, R34 ;  /* 0x000000295e477223 */ /* 0x080fe20000000022 */
[----:B------:R-:W5:Y:S01]  /*16d0*/  LDS R74, [R24.X4+0x5c0] ;  /* 0x0005c000184a7984 */ /* 0x000f620000004800 */
[----:B------:R-:W-:-:S02]  /*16e0*/  FFMA R75, R98, R41, R32 ;  /* 0x00000029624b7223 */ /* 0x000fc40000000020 */
[----:B------:R-:W-:Y:S01]  /*16f0*/  FFMA R61, R86, R41, R38 ;  /* 0x00000029563d7223 */ /* 0x000fe20000000026 */
[----:B------:R-:W2:Y:S01]  /*1700*/  LDS R34, [R24.X4+0x580] ;  /* 0x0005800018227984 */ /* 0x000ea20000004800 */
[-C--:B------:R-:W-:Y:S02]  /*1710*/  FFMA R91, R90, R29.reuse, R88 ;  /* 0x0000001d5a5b7223 */ /* 0x080fe40000000058 */
[-C--:B------:R-:W-:Y:S01]  /*1720*/  FFMA R97, R94, R29.reuse, R92 ;  /* 0x0000001d5e617223 */ /* 0x080fe2000000005c */
[----:B------:R-:W2:Y:S01]  /*1730*/  LDS R32, [R24.X4+0x5e0] ;  /* 0x0005e00018207984 */ /* 0x000ea20000004800 */
[----:B------:R-:W-:Y:S02]  /*1740*/  FFMA R101, R98, R29, R96 ;  /* 0x0000001d62657223 */ /* 0x000fe40000000060 */
[C---:B------:R-:W-:Y:S01]  /*1750*/  FFMA R41, R28.reuse, R41, R40 ;  /* 0x000000291c297223 */ /* 0x040fe20000000028 */
[----:B------:R-:W-:Y:S01]  /*1760*/  LDS R92, [R24.X4+0x960] ;  /* 0x00096000185c7984 */ /* 0x000fe20000004800 */
[----:B------:R-:W-:-:S03]  /*1770*/  FFMA R29, R28, R29, R100 ;  /* 0x0000001d1c1d7223 */ /* 0x000fc60000000064 */
[----:B------:R-:W2:Y:S01]  /*1780*/  LDS R28, [R24.X4+0x600] ;  /* 0x00060000181c7984 */ /* 0x000ea20000004800 */
[C---:B0-----:R-:W-:Y:S02]  /*1790*/  FFMA R38, R68.reuse, R42, R33 ;  /* 0x0000002a44267223 */ /* 0x041fe40000000021 */
[C---:B------:R-:W-:Y:S02]  /*17a0*/  FFMA R40, R68.reuse, R46, R35 ;  /* 0x0000002e44287223 */ /* 0x040fe40000000023 */
[C---:B------:R-:W-:Y:S02]  /*17b0*/  FFMA R79, R68.reuse, R50, R79 ;  /* 0x00000032444f7223 */ /* 0x040fe4000000004f */
[----:B------:R-:W-:Y:S02]  /*17c0*/  FFMA R93, R68, R30, R93 ;  /* 0x0000001e445d7223 */ /* 0x000fe4000000005d */
[C---:B-1----:R-:W-:Y:S02]  /*17d0*/  FFMA R33, R70.reuse, R42, R61 ;  /* 0x0000002a46217223 */ /* 0x042fe4000000003d */
[----:B------:R-:W-:-:S02]  /*17e0*/  FFMA R35, R70, R46, R65 ;  /* 0x0000002e46237223 */ /* 0x000fc40000000041 */
[----:B------:R-:W-:Y:S02]  /*17f0*/  FFMA R87, R70, R30, R87 ;  /* 0x0000001e46577223 */ /* 0x000fe40000000057 */
[C---:B------:R-:W-:Y:S02]  /*1800*/  FFMA R37, R76.reuse, R42, R67 ;  /* 0x0000002a4c257223 */ /* 0x040fe40000000043 */
[C---:B------:R-:W-:Y:S02]  /*1810*/  FFMA R39, R76.reuse, R46, R69 ;  /* 0x0000002e4c277223 */ /* 0x040fe40000000045 */
[C---:B------:R-:W-:Y:S02]  /*1820*/  FFMA R89, R76.reuse, R50, R89 ;  /* 0x000000324c597223 */ /* 0x040fe40000000059 */
[----:B------:R-:W-:Y:S02]  /*1830*/  FFMA R91, R76, R30, R91 ;  /* 0x0000001e4c5b7223 */ /* 0x000fe4000000005b */
[----:B------:R-:W-:-:S02]  /*1840*/  FFMA R68, R78, R42, R71 ;  /* 0x0000002a4e447223 */ /* 0x000fc40000000047 */
[C---:B------:R-:W-:Y:S02]  /*1850*/  FFMA R72, R78.reuse, R46, R73 ;  /* 0x0000002e4e487223 */ /* 0x040fe40000000049 */
[C---:B------:R-:W-:Y:S02]  /*1860*/  FFMA R86, R78.reuse, R50, R95 ;  /* 0x000000324e567223 */ /* 0x040fe4000000005f */
[----:B------:R-:W-:Y:S02]  /*1870*/  FFMA R97, R78, R30, R97 ;  /* 0x0000001e4e617223 */ /* 0x000fe40000000061 */
[----:B------:R-:W-:Y:S02]  /*1880*/  FFMA R85, R70, R50, R85 ;  /* 0x0000003246557223 */ /* 0x000fe40000000055 */
[C---:B------:R-:W-:Y:S02]  /*1890*/  FFMA R76, R80.reuse, R42, R75 ;  /* 0x0000002a504c7223 */ /* 0x040fe4000000004b */
[----:B------:R-:W-:-:S02]  /*18a0*/  FFMA R78, R80, R46, R77 ;  /* 0x0000002e504e7223 */ /* 0x000fc4000000004d */
[C---:B------:R-:W-:Y:S02]  /*18b0*/  FFMA R99, R80.reuse, R50, R99 ;  /* 0x0000003250637223 */ /* 0x040fe40000000063 */
[----:B------:R-:W-:Y:S02]  /*18c0*/  FFMA R101, R80, R30, R101 ;  /* 0x0000001e50657223 */ /* 0x000fe40000000065 */
[C---:B--2---:R-:W-:Y:S02]  /*18d0*/  FFMA R80, R82.reuse, R42, R41 ;  /* 0x0000002a52507223 */ /* 0x044fe40000000029 */
[C---:B------:R-:W-:Y:S02]  /*18e0*/  FFMA R84, R82.reuse, R46, R45 ;  /* 0x0000002e52547223 */ /* 0x040fe4000000002d */
[C---:B------:R-:W-:Y:S02]  /*18f0*/  FFMA R49, R82.reuse, R50, R49 ;  /* 0x0000003252317223 */ /* 0x040fe40000000031 */
[----:B------:R-:W-:-:S02]  /*1900*/  FFMA R29, R82, R30, R29 ;  /* 0x0000001e521d7223 */ /* 0x000fc4000000001d */
[C---:B---3--:R-:W-:Y:S01]  /*1910*/  FFMA R95, R66.reuse, R43, R48 ;  /* 0x0000002b425f7223 */ /* 0x048fe20000000030 */
[----:B------:R-:W-:Y:S01]  /*1920*/  LDS R82, [R24.X4+0x720] ;  /* 0x0007200018527984 */ /* 0x000fe20000004800 */
[C---:B------:R-:W-:Y:S02]  /*1930*/  FFMA R71, R66.reuse, R47, R64 ;  /* 0x0000002f42477223 */ /* 0x040fe40000000040 */
[C---:B------:R-:W-:Y:S02]  /*1940*/  FFMA R65, R66.reuse, R51, R81 ;  /* 0x0000003342417223 */ /* 0x040fe40000000051 */
[----:B------:R-:W-:Y:S02]  /*1950*/  FFMA R67, R66, R31, R83 ;  /* 0x0000001f42437223 */ /* 0x000fe40000000053 */
[C---:B----4-:R-:W-:Y:S02]  /*1960*/  FFMA R61, R44.reuse, R47, R40 ;  /* 0x0000002f2c3d7223 */ /* 0x050fe40000000028 */
[----:B------:R-:W-:-:S02]  /*1970*/  FFMA R41, R44, R51, R79 ;  /* 0x000000332c297223 */ /* 0x000fc4000000004f */
[----:B-----5:R-:W-:Y:S02]  /*1980*/  FFMA R66, R74, R47, R72 ;  /* 0x0000002f4a427223 */ /* 0x020fe40000000048 */
[----:B------:R-:W-:Y:S02]  /*1990*/  FFMA R45, R44, R31, R93 ;  /* 0x0000001f2c2d7223 */ /* 0x000fe4000000005d */
[C---:B------:R-:W-:Y:S01]  /*19a0*/  FFMA R46, R34.reuse, R43, R33 ;  /* 0x0000002b222e7223 */ /* 0x040fe20000000021 */
[----:B------:R-:W-:Y:S01]  /*19b0*/  LDS R93, [R24.X4+0x740] ;  /* 0x00074000185d7984 */ /* 0x000fe20000004800 */
[C---:B------:R-:W-:Y:S02]  /*19c0*/  FFMA R64, R34.reuse, R47, R35 ;  /* 0x0000002f22407223 */ /* 0x040fe40000000023 */
[C---:B------:R-:W-:Y:S02]  /*19d0*/  FFMA R75, R34.reuse, R51, R85 ;  /* 0x00000033224b7223 */ /* 0x040fe40000000055 */
[----:B------:R-:W-:Y:S01]  /*19e0*/  FFMA R73, R34, R31, R87 ;  /* 0x0000001f22497223 */ /* 0x000fe20000000057 */
[----:B------:R-:W-:Y:S01]  /*19f0*/  LDS R85, [R24.X4+0x7c0] ;  /* 0x0007c00018557984 */ /* 0x000fe20000004800 */
[----:B------:R-:W-:-:S02]  /*1a00*/  FFMA R81, R36, R51, R89 ;  /* 0x0000003324517223 */ /* 0x000fc40000000059 */
[----:B------:R-:W-:Y:S01]  /*1a10*/  FFMA R77, R36, R31, R91 ;  /* 0x0000001f244d7223 */ /* 0x000fe2000000005b */
[----:B------:R-:W-:Y:S01]  /*1a20*/  LDS R89, [R24.X4+0x780] ;  /* 0x0007800018597984 */ /* 0x000fe20000004800 */
[C---:B------:R-:W-:Y:S02]  /*1a30*/  FFMA R42, R74.reuse, R43, R68 ;  /* 0x0000002b4a2a7223 */ /* 0x040fe40000000044 */
[C---:B------:R-:W-:Y:S01]  /*1a40*/  FFMA R86, R74.reuse, R51, R86 ;  /* 0x000000334a567223 */ /* 0x040fe20000000056 */
[----:B------:R-:W-:Y:S01]  /*1a50*/  LDS R91, [R24.X4+0x760] ;  /* 0x00076000185b7984 */ /* 0x000fe20000004800 */
[----:B------:R-:W-:Y:S02]  /*1a60*/  FFMA R79, R74, R31, R97 ;  /* 0x0000001f4a4f7223 */ /* 0x000fe40000000061 */
[C---:B------:R-:W-:Y:S01]  /*1a70*/  FFMA R40, R32.reuse, R43, R76 ;  /* 0x0000002b20287223 */ /* 0x040fe2000000004c */
[----:B------:R-:W-:Y:S01]  /*1a80*/  LDS R74, [R24.X4+0x700] ;  /* 0x00070000184a7984 */ /* 0x000fe20000004800 */
[----:B------:R-:W-:-:S02]  /*1a90*/  FFMA R78, R32, R47, R78 ;  /* 0x0000002f204e7223 */ /* 0x000fc4000000004e */
[C---:B------:R-:W-:Y:S01]  /*1aa0*/  FFMA R72, R32.reuse, R51, R99 ;  /* 0x0000003320487223 */ /* 0x040fe20000000063 */
[----:B------:R-:W-:Y:S01]  /*1ab0*/  LDS R87, [R24.X4+0x7a0] ;  /* 0x0007a00018577984 */ /* 0x000fe20000004800 */
[----:B------:R-:W-:Y:S02]  /*1ac0*/  FFMA R83, R32, R31, R101 ;  /* 0x0000001f20537223 */ /* 0x000fe40000000065 */
[-C--:B------:R-:W-:Y:S01]  /*1ad0*/  FFMA R69, R44, R43.reuse, R38 ;  /* 0x0000002b2c457223 */ /* 0x080fe20000000026 */
[----:B------:R-:W0:Y:S01]  /*1ae0*/  LDS.128 R32, [R60+0x3810] ;  /* 0x003810003c207984 */ /* 0x000e220000000c00 */
[C---:B------:R-:W-:Y:S02]  /*1af0*/  FFMA R44, R36.reuse, R43, R37 ;  /* 0x0000002b242c7223 */ /* 0x040fe40000000025 */
[----:B------:R-:W-:Y:S02]  /*1b00*/  FFMA R70, R36, R47, R39 ;  /* 0x0000002f24467223 */ /* 0x000fe40000000027 */
[C---:B------:R-:W-:Y:S01]  /*1b10*/  FFMA R80, R28.reuse, R43, R80 ;  /* 0x0000002b1c507223 */ /* 0x040fe20000000050 */
[----:B------:R-:W1:Y:S01]  /*1b20*/  LDS.128 R36, [R60+0x4810] ;  /* 0x004810003c247984 */ /* 0x000e620000000c00 */
[----:B------:R-:W-:-:S02]  /*1b30*/  FFMA R84, R28, R47, R84 ;  /* 0x0000002f1c547223 */ /* 0x000fc40000000054 */
[C---:B------:R-:W-:Y:S02]  /*1b40*/  FFMA R43, R28.reuse, R51, R49 ;  /* 0x000000331c2b7223 */ /* 0x040fe40000000031 */
[----:B------:R-:W-:Y:S01]  /*1b50*/  FFMA R47, R28, R31, R29 ;  /* 0x0000001f1c2f7223 */ /* 0x000fe2000000001d */
[----:B------:R-:W2:Y:S04]  /*1b60*/  LDS.128 R48, [R60+0x3890] ;  /* 0x003890003c307984 */ /* 0x000ea80000000c00 */
[----:B------:R-:W3:Y:S01]  /*1b70*/  LDS.128 R28, [R60+0x4890] ;  /* 0x004890003c1c7984 */ /* 0x000ee20000000c00 */
[C---:B0-----:R-:W-:Y:S02]  /*1b80*/  FFMA R76, R32.reuse, R74, R69 ;  /* 0x0000004a204c7223 */ /* 0x041fe40000000045 */
[----:B------:R-:W-:-:S02]  /*1b90*/  FFMA R68, R32, R82, R95 ;  /* 0x0000005220447223 */ /* 0x000fc4000000005f */
[C---:B------:R-:W-:Y:S02]  /*1ba0*/  FFMA R46, R32.reuse, R93, R46 ;  /* 0x0000005d202e7223 */ /* 0x040fe4000000002e */
[C---:B------:R-:W-:Y:S02]  /*1bb0*/  FFMA R44, R32.reuse, R91, R44 ;  /* 0x0000005b202c7223 */ /* 0x040fe4000000002c */
[C---:B------:R-:W-:Y:S02]  /*1bc0*/  FFMA R42, R32.reuse, R89, R42 ;  /* 0x00000059202a7223 */ /* 0x040fe4000000002a */
[C---:B------:R-:W-:Y:S02]  /*1bd0*/  FFMA R40, R32.reuse, R87, R40 ;  /* 0x0000005720287223 */ /* 0x040fe40000000028 */
[----:B------:R-:W-:Y:S02]  /*1be0*/  FFMA R32, R32, R85, R80 ;  /* 0x0000005520207223 */ /* 0x000fe40000000050 */
[----:B-1----:R-:W-:-:S02]  /*1bf0*/  FFMA R80, R74, R36, R61 ;  /* 0x000000244a507223 */ /* 0x002fc4000000003d */
[C---:B--2---:R-:W-:Y:S02]  /*1c00*/  FFMA R61, R74.reuse, R48, R41 ;  /* 0x000000304a3d7223 */ /* 0x044fe40000000029 */
[----:B---3--:R-:W-:Y:S02]  /*1c10*/  FFMA R45, R74, R28, R45 ;  /* 0x0000001c4a2d7223 */ /* 0x008fe4000000002d */
[----:B------:R-:W0:Y:S01]  /*1c20*/  LDS R74, [R24.X4+0x8c0] ;  /* 0x0008c000184a7984 */ /* 0x000e220000004800 */
[C---:B------:R-:W-:Y:S02]  /*1c30*/  FFMA R90, R36.reuse, R93, R64 ;  /* 0x0000005d245a7223 */ /* 0x040fe40000000040 */
[C---:B------:R-:W-:Y:S02]  /*1c40*/  FFMA R88, R36.reuse, R82, R71 ;  /* 0x0000005224587223 */ /* 0x040fe40000000047 */
[C---:B------:R-:W-:Y:S02]  /*1c50*/  FFMA R70, R36.reuse, R91, R70 ;  /* 0x0000005b24467223 */ /* 0x040fe40000000046 */
[----:B------:R-:W-:-:S02]  /*1c60*/  FFMA R66, R36, R89, R66 ;  /* 0x0000005924427223 */ /* 0x000fc40000000042 */
[C---:B------:R-:W-:Y:S02]  /*1c70*/  FFMA R64, R36.reuse, R87, R78 ;  /* 0x0000005724407223 */ /* 0x040fe4000000004e */
[----:B------:R-:W-:Y:S01]  /*1c80*/  FFMA R36, R36, R85, R84 ;  /* 0x0000005524247223 */ /* 0x000fe20000000054 */
[----:B------:R-:W1:Y:S01]  /*1c90*/  LDS R78, [R24.X4+0x8e0] ;  /* 0x0008e000184e7984 */ /* 0x000e620000004800 */
[C---:B------:R-:W-:Y:S02]  /*1ca0*/  FFMA R65, R82.reuse, R48, R65 ;  /* 0x0000003052417223 */ /* 0x040fe40000000041 */
[----:B------:R-:W-:Y:S01]  /*1cb0*/  FFMA R67, R82, R28, R67 ;  /* 0x0000001c52437223 */ /* 0x000fe20000000043 */
[----:B------:R-:W2:Y:S01]  /*1cc0*/  LDS R84, [R24.X4+0x920] ;  /* 0x0009200018547984 */ /* 0x000ea20000004800 */
[-C--:B------:R-:W-:Y:S02]  /*1cd0*/  FFMA R94, R89, R48.reuse, R86 ;  /* 0x00000030595e7223 */ /* 0x080fe40000000056 */
[-C--:B------:R-:W-:Y:S01]  /*1ce0*/  FFMA R75, R93, R48.reuse, R75 ;  /* 0x000000305d4b7223 */ /* 0x080fe2000000004b */
[----:B------:R-:W3:Y:S01]  /*1cf0*/  LDS R82, [R24.X4+0x900] ;  /* 0x0009000018527984 */ /* 0x000ee20000004800 */
[----:B------:R-:W-:-:S02]  /*1d00*/  FFMA R71, R91, R48, R81 ;  /* 0x000000305b477223 */ /* 0x000fc40000000051 */
[----:B------:R-:W-:Y:S01]  /*1d10*/  FFMA R72, R87, R48, R72 ;  /* 0x0000003057487223 */ /* 0x000fe20000000048 */
[----:B------:R-:W4:Y:S01]  /*1d20*/  LDS R86, [R24.X4+0x940] ;  /* 0x0009400018567984 */ /* 0x000f220000004800 */
[-C--:B------:R-:W-:Y:S02]  /*1d30*/  FFMA R73, R93, R28.reuse, R73 ;  /* 0x0000001c5d497223 */ /* 0x080fe40000000049 */
[-C--:B------:R-:W-:Y:S02]  /*1d40*/  FFMA R77, R91, R28.reuse, R77 ;  /* 0x0000001c5b4d7223 */ /* 0x080fe4000000004d */
[-C--:B------:R-:W-:Y:S02]  /*1d50*/  FFMA R95, R89, R28.reuse, R79 ;  /* 0x0000001c595f7223 */ /* 0x080fe4000000004f */
[-C--:B------:R-:W-:Y:S02]  /*1d60*/  FFMA R96, R87, R28.reuse, R83 ;  /* 0x0000001c57607223 */ /* 0x080fe40000000053 */
[----:B------:R-:W-:-:S02]  /*1d70*/  FFMA R98, R85, R28, R47 ;  /* 0x0000001c55627223 */ /* 0x000fc4000000002f */
[----:B------:R-:W-:Y:S01]  /*1d80*/  FFMA R48, R85, R48, R43 ;  /* 0x0000003055307223 */ /* 0x000fe2000000002b */
[----:B------:R-:W5:Y:S01]  /*1d90*/  LDS R28, [R24.X4+0x980] ;  /* 0x00098000181c7984 */ /* 0x000f620000004800 */
[C---:B0-----:R-:W-:Y:S02]  /*1da0*/  FFMA R41, R74.reuse, R33, R76 ;  /* 0x000000214a297223 */ /* 0x041fe4000000004c */
[C---:B------:R-:W-:Y:S01]  /*1db0*/  FFMA R43, R74.reuse, R37, R80 ;  /* 0x000000254a2b7223 */ /* 0x040fe20000000050 */
[----:B------:R-:W-:Y:S01]  /*1dc0*/  LDS R76, [R24.X4+0xae0] ;  /* 0x000ae000184c7984 */ /* 0x000fe20000004800 */
[C---:B------:R-:W-:Y:S02]  /*1dd0*/  FFMA R79, R74.reuse, R49, R61 ;  /* 0x000000314a4f7223 */ /* 0x040fe4000000003d */
[----:B------:R-:W-:Y:S01]  /*1de0*/  FFMA R81, R74, R29, R45 ;  /* 0x0000001d4a517223 */ /* 0x000fe2000000002d */
[----:B------:R-:W-:Y:S04]  /*1df0*/  LDS R80, [R24.X4+0xb20] ;  /* 0x000b200018507984 */ /* 0x000fe80000004800 */
[----:B------:R-:W0:Y:S01]  /*1e00*/  LDS R74, [R24.X4+0xaa0] ;  /* 0x000aa000184a7984 */ /* 0x000e220000004800 */
[----:B-1----:R-:W-:-:S02]  /*1e10*/  FFMA R45, R78, R33, R68 ;  /* 0x000000214e2d7223 */ /* 0x002fc40000000044 */
[C---:B------:R-:W-:Y:S01]  /*1e20*/  FFMA R47, R78.reuse, R37, R88 ;  /* 0x000000254e2f7223 */ /* 0x040fe20000000058 */
[----:B------:R-:W1:Y:S01]  /*1e30*/  LDS R68, [R24.X4+0xa80] ;  /* 0x000a800018447984 */ /* 0x000e620000004800 */
[C---:B------:R-:W-:Y:S02]  /*1e40*/  FFMA R83, R78.reuse, R49, R65 ;  /* 0x000000314e537223 */ /* 0x040fe40000000041 */
[----:B------:R-:W-:Y:S02]  /*1e50*/  FFMA R85, R78, R29, R67 ;  /* 0x0000001d4e557223 */ /* 0x000fe40000000043 */
[----:B--2---:R-:W-:Y:S01]  /*1e60*/  FFMA R69, R84, R37, R70 ;  /* 0x0000002554457223 */ /* 0x004fe20000000046 */
[----:B------:R-:W-:Y:S01]  /*1e70*/  LDS R78, [R24.X4+0xb00] ;  /* 0x000b0000184e7984 */ /* 0x000fe20000004800 */
[C---:B---3--:R-:W-:Y:S02]  /*1e80*/  FFMA R61, R82.reuse, R33, R46 ;  /* 0x00000021523d7223 */ /* 0x048fe4000000002e */
[C---:B------:R-:W-:Y:S01]  /*1e90*/  FFMA R65, R82.reuse, R37, R90 ;  /* 0x0000002552417223 */ /* 0x040fe2000000005a */
[----:B------:R-:W2:Y:S01]  /*1ea0*/  LDS R70, [R24.X4+0xac0] ;  /* 0x000ac00018467984 */ /* 0x000ea20000004800 */
[----:B------:R-:W-:-:S02]  /*1eb0*/  FFMA R87, R82, R49, R75 ;  /* 0x0000003152577223 */ /* 0x000fc4000000004b */
[-C--:B------:R-:W-:Y:S01]  /*1ec0*/  FFMA R89, R82, R29.reuse, R73 ;  /* 0x0000001d52597223 */ /* 0x080fe20000000049 */
[----:B------:R-:W-:Y:S01]  /*1ed0*/  LDS R46, [R24.X4+0xc40] ;  /* 0x000c4000182e7984 */ /* 0x000fe20000004800 */
[----:B------:R-:W-:Y:S02]  /*1ee0*/  FFMA R93, R84, R29, R77 ;  /* 0x0000001d545d7223 */ /* 0x000fe4000000004d */
[-C--:B----4-:R-:W-:Y:S01]  /*1ef0*/  FFMA R73, R86, R37.reuse, R66 ;  /* 0x0000002556497223 */ /* 0x090fe20000000042 */
[----:B------:R-:W3:Y:S01]  /*1f00*/  LDS R82, [R24.X4+0xb40] ;  /* 0x000b400018527984 */ /* 0x000ee20000004800 */
[----:B------:R-:W-:Y:S02]  /*1f10*/  FFMA R77, R92, R37, R64 ;  /* 0x000000255c4d7223 */ /* 0x000fe40000000040 */
[-C--:B------:R-:W-:Y:S01]  /*1f20*/  FFMA R91, R84, R49.reuse, R71 ;  /* 0x00000031545b7223 */ /* 0x080fe20000000047 */
[----:B------:R-:W4:Y:S01]  /*1f30*/  LDS R66, [R24.X4+0xc60] ;  /* 0x000c600018427984 */ /* 0x000f220000004800 */
[----:B------:R-:W-:-:S02]  /*1f40*/  FFMA R97, R86, R49, R94 ;  /* 0x0000003156617223 */ /* 0x000fc4000000005e */
[----:B------:R-:W-:Y:S01]  /*1f50*/  FFMA R99, R92, R49, R72 ;  /* 0x000000315c637223 */ /* 0x000fe20000000048 */
[----:B------:R-:W-:Y:S01]  /*1f60*/  LDS R90, [R24.X4+0x1040] ;  /* 0x00104000185a7984 */ /* 0x000fe20000004800 */
[----:B-----5:R-:W-:Y:S02]  /*1f70*/  FFMA R37, R28, R37, R36 ;  /* 0x000000251c257223 */ /* 0x020fe40000000024 */
[-C--:B------:R-:W-:Y:S01]  /*1f80*/  FFMA R67, R84, R33.reuse, R44 ;  /* 0x0000002154437223 */ /* 0x080fe2000000002c */
[----:B------:R-:W5:Y:S01]  /*1f90*/  LDS R36, [R24.X4+0xc80] ;  /* 0x000c800018247984 */ /* 0x000f620000004800 */
[C---:B------:R-:W-:Y:S02]  /*1fa0*/  FFMA R71, R86.reuse, R33, R42 ;  /* 0x0000002156477223 */ /* 0x040fe4000000002a */
[----:B------:R-:W-:Y:S02]  /*1fb0*/  FFMA R95, R86, R29, R95 ;  /* 0x0000001d565f7223 */ /* 0x000fe4000000005f */
[----:B------:R-:W-:-:S02]  /*1fc0*/  FFMA R75, R92, R33, R40 ;  /* 0x000000215c4b7223 */ /* 0x000fc40000000028 */
[----:B------:R-:W-:Y:S01]  /*1fd0*/  FFMA R101, R92, R29, R96 ;  /* 0x0000001d5c657223 */ /* 0x000fe20000000060 */
[----:B------:R-:W3:Y:S01]  /*1fe0*/  LDS R40, [R24.X4+0xca0] ;  /* 0x000ca00018287984 */ /* 0x000ee20000004800 */
[C---:B------:R-:W-:Y:S02]  /*1ff0*/  FFMA R49, R28.reuse, R49, R48 ;  /* 0x000000311c317223 */ /* 0x040fe40000000030 */
[C---:B------:R-:W-:Y:S01]  /*2000*/  FFMA R33, R28.reuse, R33, R32 ;  /* 0x000000211c217223 */ /* 0x040fe20000000020 */
[----:B------:R-:W-:Y:S01]  /*2010*/  LDS R92, [R24.X4+0x1060] ;  /* 0x00106000185c7984 */ /* 0x000fe20000004800 */
[----:B------:R-:W-:Y:S02]  /*2020*/  FFMA R29, R28, R29, R98 ;  /* 0x0000001d1c1d7223 */ /* 0x000fe40000000062 */
[C---:B0-----:R-:W-:Y:S01]  /*2030*/  FFMA R48, R74.reuse, R34, R45 ;  /* 0x000000224a307223 */ /* 0x041fe2000000002d */
[----:B------:R-:W-:Y:S01]  /*2040*/  LDS R32, [R24.X4+0xce0] ;  /* 0x000ce00018207984 */ /* 0x000fe20000004800 */
[----:B------:R-:W-:-:S02]  /*2050*/  FFMA R64, R74, R38, R47 ;  /* 0x000000264a407223 */ /* 0x000fc4000000002f */
[C---:B------:R-:W-:Y:S01]  /*2060*/  FFMA R83, R74.reuse, R50, R83 ;  /* 0x000000324a537223 */ /* 0x040fe20000000053 */
[----:B------:R-:W-:Y:S01]  /*2070*/  LDS R28, [R24.X4+0xd00] ;  /* 0x000d0000181c7984 */ /* 0x000fe20000004800 */
[----:B------:R-:W-:-:S03]  /*2080*/  FFMA R85, R74, R30, R85 ;  /* 0x0000001e4a557223 */ /* 0x000fc60000000055 */
[----:B------:R-:W0:Y:S01]  /*2090*/  LDS R74, [R24.X4+0xcc0] ;  /* 0x000cc000184a7984 */ /* 0x000e220000004800 */
[C---:B-1----:R-:W-:Y:S02]  /*20a0*/  FFMA R42, R68.reuse, R34, R41 ;  /* 0x00000022442a7223 */ /* 0x042fe40000000029 */
[C---:B------:R-:W-:Y:S02]  /*20b0*/  FFMA R44, R68.reuse, R38, R43 ;  /* 0x00000026442c7223 */ /* 0x040fe4000000002b */
[C---:B------:R-:W-:Y:S02]  /*20c0*/  FFMA R79, R68.reuse, R50, R79 ;  /* 0x00000032444f7223 */ /* 0x040fe4000000004f */
[----:B------:R-:W-:Y:S02]  /*20d0*/  FFMA R81, R68, R30, R81 ;  /* 0x0000001e44517223 */ /* 0x000fe40000000051 */
[C---:B--2---:R-:W-:Y:S02]  /*20e0*/  FFMA R41, R70.reuse, R34, R61 ;  /* 0x0000002246297223 */ /* 0x044fe4000000003d */
[----:B------:R-:W-:-:S02]  /*20f0*/  FFMA R43, R70, R38, R65 ;  /* 0x00000026462b7223 */ /* 0x000fc40000000041 */
[C---:B------:R-:W-:Y:S02]  /*2100*/  FFMA R87, R70.reuse, R50, R87 ;  /* 0x0000003246577223 */ /* 0x040fe40000000057 */
[----:B------:R-:W-:Y:S02]  /*2110*/  FFMA R89, R70, R30, R89 ;  /* 0x0000001e46597223 */ /* 0x000fe40000000059 */
[C---:B------:R-:W-:Y:S02]  /*2120*/  FFMA R45, R76.reuse, R34, R67 ;  /* 0x000000224c2d7223 */ /* 0x040fe40000000043 */
[C---:B------:R-:W-:Y:S02]  /*2130*/  FFMA R47, R76.reuse, R38, R69 ;  /* 0x000000264c2f7223 */ /* 0x040fe40000000045 */
[C---:B------:R-:W-:Y:S02]  /*2140*/  FFMA R91, R76.reuse, R50, R91 ;  /* 0x000000324c5b7223 */ /* 0x040fe4000000005b */
[----:B------:R-:W-:-:S02]  /*2150*/  FFMA R93, R76, R30, R93 ;  /* 0x0000001e4c5d7223 */ /* 0x000fc4000000005d */
[C---:B------:R-:W-:Y:S02]  /*2160*/  FFMA R68, R78.reuse, R34, R71 ;  /* 0x000000224e447223 */ /* 0x040fe40000000047 */
[C---:B------:R-:W-:Y:S02]  /*2170*/  FFMA R72, R78.reuse, R38, R73 ;  /* 0x000000264e487223 */ /* 0x040fe40000000049 */
[C---:B------:R-:W-:Y:S02]  /*2180*/  FFMA R97, R78.reuse, R50, R97 ;  /* 0x000000324e617223 */ /* 0x040fe40000000061 */
[----:B------:R-:W-:Y:S02]  /*2190*/  FFMA R86, R78, R30, R95 ;  /* 0x0000001e4e567223 */ /* 0x000fe4000000005f */
[C---:B------:R-:W-:Y:S02]  /*21a0*/  FFMA R76, R80.reuse, R34, R75 ;  /* 0x00000022504c7223 */ /* 0x040fe4000000004b */
[----:B------:R-:W-:-:S02]  /*21b0*/  FFMA R78, R80, R38, R77 ;  /* 0x00000026504e7223 */ /* 0x000fc4000000004d */
[C---:B------:R-:W-:Y:S02]  /*21c0*/  FFMA R99, R80.reuse, R50, R99 ;  /* 0x0000003250637223 */ /* 0x040fe40000000063 */
[----:B------:R-:W-:Y:S02]  /*21d0*/  FFMA R101, R80, R30, R101 ;  /* 0x0000001e50657223 */ /* 0x000fe40000000065 */
[C---:B---3--:R-:W-:Y:S02]  /*21e0*/  FFMA R80, R82.reuse, R34, R33 ;  /* 0x0000002252507223 */ /* 0x048fe40000000021 */
[C---:B------:R-:W-:Y:S02]  /*21f0*/  FFMA R84, R82.reuse, R38, R37 ;  /* 0x0000002652547223 */ /* 0x040fe40000000025 */
[C---:B------:R-:W-:Y:S02]  /*2200*/  FFMA R49, R82.reuse, R50, R49 ;  /* 0x0000003252317223 */ /* 0x040fe40000000031 */
[----:B------:R-:W-:-:S02]  /*2210*/  FFMA R29, R82, R30, R29 ;  /* 0x0000001e521d7223 */ /* 0x000fc4000000001d */
[----:B----4-:R-:W-:Y:S02]  /*2220*/  FFMA R71, R66, R39, R64 ;  /* 0x0000002742477223 */ /* 0x010fe40000000040 */
[----:B------:R-:W-:Y:S02]  /*2230*/  FFMA R37, R46, R31, R81 ;  /* 0x0000001f2e257223 */ /* 0x000fe40000000051 */
[C---:B-----5:R-:W-:Y:S02]  /*2240*/  FFMA R38, R36.reuse, R35, R41 ;  /* 0x0000002324267223 */ /* 0x060fe40000000029 */
        /* <DEDUP_REMOVED lines=8> */
[C---:B------:R-:W-:Y:S02]  /*22d0*/  FFMA R65, R66.reuse, R51, R83 ;  /* 0x0000003342417223 */ /* 0x040fe40000000053 */
[----:B------:R-:W-:Y:S02]  /*22e0*/  FFMA R67, R66, R31, R85 ;  /* 0x0000001f42437223 */ /* 0x000fe40000000055 */
[C---:B------:R-:W-:Y:S01]  /*22f0*/  FFMA R36, R40.reuse, R35, R45 ;  /* 0x0000002328247223 */ /* 0x040fe2000000002d */
[----:B------:R-:W-:Y:S01]  /*2300*/  LDS R85, [R24.X4+0xec0] ;  /* 0x000ec00018557984 */ /* 0x000fe20000004800 */
[----:B------:R-:W-:-:S02]  /*2310*/  FFMA R70, R40, R39, R47 ;  /* 0x0000002728467223 */ /* 0x000fc4000000002f */
[C---:B------:R-:W-:Y:S02]  /*2320*/  FFMA R81, R40.reuse, R51, R91 ;  /* 0x0000003328517223 */ /* 0x040fe4000000005b */
[----:B------:R-:W-:Y:S01]  /*2330*/  FFMA R77, R40, R31, R93 ;  /* 0x0000001f284d7223 */ /* 0x000fe2000000005d */
[----:B------:R-:W-:Y:S01]  /*2340*/  LDS R91, [R24.X4+0xe60] ;  /* 0x000e6000185b7984 */ /* 0x000fe20000004800 */
[----:B------:R-:W-:Y:S02]  /*2350*/  FFMA R61, R46, R39, R44 ;  /* 0x000000272e3d7223 */ /* 0x000fe4000000002c */
[C---:B0-----:R-:W-:Y:S01]  /*2360*/  FFMA R34, R74.reuse, R35, R68 ;  /* 0x000000234a227223 */ /* 0x041fe20000000044 */
[----:B------:R-:W0:Y:S01]  /*2370*/  LDS.128 R40, [R60+0x3820] ;  /* 0x003820003c287984 */ /* 0x000e220000000c00 */
[C---:B------:R-:W-:Y:S02]  /*2380*/  FFMA R66, R74.reuse, R39, R72 ;  /* 0x000000274a427223 */ /* 0x040fe40000000048 */
[C---:B------:R-:W-:Y:S01]  /*2390*/  FFMA R97, R74.reuse, R51, R97 ;  /* 0x000000334a617223 */ /* 0x040fe20000000061 */
[----:B------:R-:W-:Y:S01]  /*23a0*/  LDS.128 R44, [R60+0x4820] ;  /* 0x004820003c2c7984 */ /* 0x000fe20000000c00 */
[----:B------:R-:W-:-:S02]  /*23b0*/  FFMA R79, R74, R31, R86 ;  /* 0x0000001f4a4f7223 */ /* 0x000fc40000000056 */
[C---:B------:R-:W-:Y:S01]  /*23c0*/  FFMA R76, R32.reuse, R35, R76 ;  /* 0x00000023204c7223 */ /* 0x040fe2000000004c */
[----:B------:R-:W1:Y:S01]  /*23d0*/  LDS R74, [R24.X4+0xe00] ;  /* 0x000e0000184a7984 */ /* 0x000e620000004800 */
[----:B------:R-:W-:Y:S02]  /*23e0*/  FFMA R78, R32, R39, R78 ;  /* 0x00000027204e7223 */ /* 0x000fe4000000004e */
[C---:B------:R-:W-:Y:S01]  /*23f0*/  FFMA R80, R28.reuse, R35, R80 ;  /* 0x000000231c507223 */ /* 0x040fe20000000050 */
[----:B------:R-:W-:Y:S01]  /*2400*/  LDS R93, [R24.X4+0xe40] ;  /* 0x000e4000185d7984 */ /* 0x000fe20000004800 */
[----:B------:R-:W-:Y:S02]  /*2410*/  FFMA R84, R28, R39, R84 ;  /* 0x000000271c547223 */ /* 0x000fe40000000054 */
[C---:B------:R-:W-:Y:S01]  /*2420*/  FFMA R72, R32.reuse, R51, R99 ;  /* 0x0000003320487223 */ /* 0x040fe20000000063 */
[----:B------:R-:W-:Y:S01]  /*2430*/  LDS R86, [R24.X4+0xe20] ;  /* 0x000e200018567984 */ /* 0x000fe20000004800 */
[----:B------:R-:W-:-:S02]  /*2440*/  FFMA R83, R32, R31, R101 ;  /* 0x0000001f20537223 */ /* 0x000fc40000000065 */
[C---:B------:R-:W-:Y:S02]  /*2450*/  FFMA R35, R28.reuse, R51, R49 ;  /* 0x000000331c237223 */ /* 0x040fe40000000031 */
[----:B------:R-:W-:Y:S01]  /*2460*/  FFMA R39, R28, R31, R29 ;  /* 0x0000001f1c277223 */ /* 0x000fe2000000001d */
[----:B------:R-:W2:Y:S04]  /*2470*/  LDS.128 R48, [R60+0x38a0] ;  /* 0x0038a0003c307984 */ /* 0x000ea80000000c00 */
[----:B------:R-:W3:Y:S01]  /*2480*/  LDS.128 R28, [R60+0x48a0] ;  /* 0x0048a0003c1c7984 */ /* 0x000ee20000000c00 */
[----:B0-----:R-:W-:Y:S02]  /*2490*/  FFMA R32, R40, R87, R76 ;  /* 0x0000005728207223 */ /* 0x001fe4000000004c */
[----:B-1----:R-:W-:-:S02]  /*24a0*/  FFMA R76, R74, R44, R61 ;  /* 0x0000002c4a4c7223 */ /* 0x002fc4000000003d */
[----:B------:R-:W-:Y:S02]  /*24b0*/  FFMA R82, R40, R74, R69 ;  /* 0x0000004a28527223 */ /* 0x000fe40000000045 */
[C---:B--2---:R-:W-:Y:S02]  /*24c0*/  FFMA R61, R74.reuse, R48, R33 ;  /* 0x000000304a3d7223 */ /* 0x044fe40000000021 */
[----:B---3--:R-:W-:Y:S02]  /*24d0*/  FFMA R37, R74, R28, R37 ;  /* 0x0000001c4a257223 */ /* 0x008fe40000000025 */
[----:B------:R-:W0:Y:S01]  /*24e0*/  LDS R74, [R24.X4+0xfc0] ;  /* 0x000fc000184a7984 */ /* 0x000e220000004800 */
[-C--:B------:R-:W-:Y:S02]  /*24f0*/  FFMA R88, R44, R93.reuse, R64 ;  /* 0x0000005d2c587223 */ /* 0x080fe40000000040 */
[C---:B------:R-:W-:Y:S02]  /*2500*/  FFMA R68, R40.reuse, R86, R95 ;  /* 0x0000005628447223 */ /* 0x040fe4000000005f */
[----:B------:R-:W-:-:S02]  /*2510*/  FFMA R38, R40, R93, R38 ;  /* 0x0000005d28267223 */ /* 0x000fc40000000026 */
[C---:B------:R-:W-:Y:S02]  /*2520*/  FFMA R36, R40.reuse, R91, R36 ;  /* 0x0000005b28247223 */ /* 0x040fe40000000024 */
[----:B------:R-:W-:Y:S02]  /*2530*/  FFMA R34, R40, R89, R34 ;  /* 0x0000005928227223 */ /* 0x000fe40000000022 */
[----:B------:R-:W-:Y:S02]  /*2540*/  FFMA R64, R44, R87, R78 ;  /* 0x000000572c407223 */ /* 0x000fe4000000004e */
[----:B------:R-:W-:Y:S01]  /*2550*/  FFMA R40, R40, R85, R80 ;  /* 0x0000005528287223 */ /* 0x000fe20000000050 */
[----:B------:R-:W1:Y:S01]  /*2560*/  LDS R78, [R24.X4+0xfe0] ;  /* 0x000fe000184e7984 */ /* 0x000e620000004800 */
[----:B------:R-:W-:Y:S02]  /*2570*/  FFMA R80, R44, R86, R71 ;  /* 0x000000562c507223 */ /* 0x000fe40000000047 */
[----:B------:R-:W-:-:S02]  /*2580*/  FFMA R65, R86, R48, R65 ;  /* 0x0000003056417223 */ /* 0x000fc40000000041 */
[----:B------:R-:W-:Y:S02]  /*2590*/  FFMA R67, R86, R28, R67 ;  /* 0x0000001c56437223 */ /* 0x000fe40000000043 */
[C---:B------:R-:W-:Y:S01]  /*25a0*/  FFMA R70, R44.reuse, R91, R70 ;  /* 0x0000005b2c467223 */ /* 0x040fe20000000046 */
[----:B------:R-:W2:Y:S01]  /*25b0*/  LDS R86, [R24.X4+0x1020] ;  /* 0x0010200018567984 */ /* 0x000ea20000004800 */
[C---:B------:R-:W-:Y:S02]  /*25c0*/  FFMA R66, R44.reuse, R89, R66 ;  /* 0x000000592c427223 */ /* 0x040fe40000000042 */
[----:B------:R-:W-:Y:S02]  /*25d0*/  FFMA R44, R44, R85, R84 ;  /* 0x000000552c2c7223 */ /* 0x000fe40000000054 */
[-C--:B------:R-:W-:Y:S01]  /*25e0*/  FFMA R73, R93, R48.reuse, R73 ;  /* 0x000000305d497223 */ /* 0x080fe20000000049 */
[----:B------:R-:W3:Y:S01]  /*25f0*/  LDS R84, [R24.X4+0x1000] ;  /* 0x0010000018547984 */ /* 0x000ee20000004800 */
[----:B------:R-:W-:-:S02]  /*2600*/  FFMA R71, R91, R48, R81 ;  /* 0x000000305b477223 */ /* 0x000fc40000000051 */
[-C--:B------:R-:W-:Y:S02]  /*2610*/  FFMA R97, R89, R48.reuse, R97 ;  /* 0x0000003059617223 */ /* 0x080fe40000000061 */
[-C--:B------:R-:W-:Y:S02]  /*2620*/  FFMA R72, R87, R48.reuse, R72 ;  /* 0x0000003057487223 */ /* 0x080fe40000000048 */
[----:B------:R-:W-:Y:S02]  /*2630*/  FFMA R48, R85, R48, R35 ;  /* 0x0000003055307223 */ /* 0x000fe40000000023 */
[-C--:B------:R-:W-:Y:S02]  /*2640*/  FFMA R75, R93, R28.reuse, R75 ;  /* 0x0000001c5d4b7223 */ /* 0x080fe4000000004b */
[-C--:B------:R-:W-:Y:S02]  /*2650*/  FFMA R77, R91, R28.reuse, R77 ;  /* 0x0000001c5b4d7223 */ /* 0x080fe4000000004d */
[----:B------:R-:W-:-:S02]  /*2660*/  FFMA R94, R89, R28, R79 ;  /* 0x0000001c595e7223 */ /* 0x000fc4000000004f */
[-C--:B------:R-:W-:Y:S02]  /*2670*/  FFMA R96, R87, R28.reuse, R83 ;  /* 0x0000001c57607223 */ /* 0x080fe40000000053 */
[----:B------:R-:W-:Y:S02]  /*2680*/  FFMA R98, R85, R28, R39 ;  /* 0x0000001c55627223 */ /* 0x000fe40000000027 */
[----:B------:R-:W4:Y:S01]  /*2690*/  LDS R28, [R24.X4+0x1080] ;  /* 0x00108000181c7984 */ /* 0x000f220000004800 */
        /* <DEDUP_REMOVED lines=11> */
[----:B------:R-:W-:Y:S01]  /*2750*/  FFMA R85, R78, R29, R67 ;  /* 0x0000001d4e557223 */ /* 0x000fe20000000043 */
[----:B------:R-:W-:Y:S01]  /*2760*/  LDS R80, [R24.X4+0x1220] ;  /* 0x0012200018507984 */ /* 0x000fe20000004800 */
[----:B--2---:R-:W-:-:S03]  /*2770*/  FFMA R69, R86, R45, R70 ;  /* 0x0000002d56457223 */ /* 0x004fc60000000046 */
[----:B------:R-:W2:Y:S01]  /*2780*/  LDS R78, [R24.X4+0x1200] ;  /* 0x00120000184e7984 */ /* 0x000ea20000004800 */
[----:B---3--:R-:W-:Y:S02]  /*2790*/  FFMA R87, R84, R49, R73 ;  /* 0x0000003154577223 */ /* 0x008fe40000000049 */
[----:B------:R-:W-:Y:S01]  /*27a0*/  FFMA R93, R86, R29, R77 ;  /* 0x0000001d565d7223 */ /* 0x000fe2000000004d */
[----:B------:R-:W3:Y:S01]  /*27b0*/  LDS R70, [R24.X4+0x11c0] ;  /* 0x0011c00018467984 */ /* 0x000ee20000004800 */
[C---:B------:R-:W-:Y:S02]  /*27c0*/  FFMA R65, R84.reuse, R45, R88 ;  /* 0x0000002d54417223 */ /* 0x040fe40000000058 */
[----:B------:R-:W-:Y:S02]  /*27d0*/  FFMA R89, R84, R29, R75 ;  /* 0x0000001d54597223 */ /* 0x000fe4000000004b */
[----:B------:R-:W-:Y:S02]  /*27e0*/  FFMA R91, R86, R49, R71 ;  /* 0x00000031565b7223 */ /* 0x000fe40000000047 */
[----:B------:R-:W-:-:S02]  /*27f0*/  FFMA R73, R90, R45, R66 ;  /* 0x0000002d5a497223 */ /* 0x000fc40000000042 */
[----:B------:R-:W-:Y:S01]  /*2800*/  FFMA R97, R90, R49, R97 ;  /* 0x000000315a617223 */ /* 0x000fe20000000061 */
[----:B------:R-:W-:Y:S01]  /*2810*/  LDS R66, [R24.X4+0x1360] ;  /* 0x0013600018427984 */ /* 0x000fe20000004800 */
[C---:B------:R-:W-:Y:S02]  /*2820*/  FFMA R77, R92.reuse, R45, R64 ;  /* 0x0000002d5c4d7223 */ /* 0x040fe40000000040 */
[----:B------:R-:W-:Y:S02]  /*2830*/  FFMA R99, R92, R49, R72 ;  /* 0x000000315c637223 */ /* 0x000fe40000000048 */
[-C--:B------:R-:W-:Y:S02]  /*2840*/  FFMA R61, R84, R41.reuse, R38 ;  /* 0x00000029543d7223 */ /* 0x080fe40000000026 */
[-C--:B------:R-:W-:Y:S02]  /*2850*/  FFMA R67, R86, R41.reuse, R36 ;  /* 0x0000002956437223 */ /* 0x080fe40000000024 */
[C---:B------:R-:W-:Y:S01]  /*2860*/  FFMA R71, R90.reuse, R41, R34 ;  /* 0x000000295a477223 */ /* 0x040fe20000000022 */
[----:B------:R-:W-:Y:S01]  /*2870*/  LDS R36, [R24.X4+0x13a0] ;  /* 0x0013a00018247984 */ /* 0x000fe20000004800 */
[----:B------:R-:W-:-:S02]  /*2880*/  FFMA R95, R90, R29, R94 ;  /* 0x0000001d5a5f7223 */ /* 0x000fc4000000005e */
[C---:B------:R-:W-:Y:S01]  /*2890*/  FFMA R75, R92.reuse, R41, R32 ;  /* 0x000000295c4b7223 */ /* 0x040fe20000000020 */
[----:B------:R-:W-:Y:S01]  /*28a0*/  LDS R34, [R24.X4+0x1380] ;  /* 0x0013800018227984 */ /* 0x000fe20000004800 */
[----:B------:R-:W-:Y:S02]  /*28b0*/  FFMA R101, R92, R29, R96 ;  /* 0x0000001d5c657223 */ /* 0x000fe40000000060 */
[C---:B----4-:R-:W-:Y:S01]  /*28c0*/  FFMA R45, R28.reuse, R45, R44 ;  /* 0x0000002d1c2d7223 */ /* 0x050fe2000000002c */
[----:B------:R-:W-:Y:S01]  /*28d0*/  LDS R32, [R24.X4+0x13e0] ;  /* 0x0013e00018207984 */ /* 0x000fe20000004800 */
[C---:B------:R-:W-:Y:S02]  /*28e0*/  FFMA R49, R28.reuse, R49, R48 ;  /* 0x000000311c317223 */ /* 0x040fe40000000030 */
[C---:B------:R-:W-:Y:S01]  /*28f0*/  FFMA R41, R28.reuse, R41, R40 ;  /* 0x000000291c297223 */ /* 0x040fe20000000028 */
[----:B------:R-:W4:Y:S01]  /*2900*/  LDS R44, [R24.X4+0x1340] ;  /* 0x00134000182c7984 */ /* 0x000f220000004800 */
[----:B------:R-:W-:-:S02]  /*2910*/  FFMA R29, R28, R29, R98 ;  /* 0x0000001d1c1d7223 */ /* 0x000fc40000000062 */
[C---:B0-----:R-:W-:Y:S01]  /*2920*/  FFMA R48, R74.reuse, R42, R37 ;  /* 0x0000002a4a307223 */ /* 0x041fe20000000025 */
[----:B------:R-:W-:Y:S01]  /*2930*/  LDS R28, [R24.X4+0x1400] ;  /* 0x00140000181c7984 */ /* 0x000fe20000004800 */
[C---:B------:R-:W-:Y:S02]  /*2940*/  FFMA R64, R74.reuse, R46, R39 ;  /* 0x0000002e4a407223 */ /* 0x040fe40000000027 */
[C---:B------:R-:W-:Y:S01]  /*2950*/  FFMA R83, R74.reuse, R50, R83 ;  /* 0x000000324a537223 */ /* 0x040fe20000000053 */
[----:B------:R-:W-:Y:S01]  /*2960*/  LDS R90, [R24.X4+0x1740] ;  /* 0x00174000185a7984 */ /* 0x000fe20000004800 */
[----:B------:R-:W-:-:S03]  /*2970*/  FFMA R85, R74, R30, R85 ;  /* 0x0000001e4a557223 */ /* 0x000fc60000000055 */
[----:B------:R-:W0:Y:S01]  /*2980*/  LDS R74, [R24.X4+0x13c0] ;  /* 0x0013c000184a7984 */ /* 0x000e220000004800 */
[C---:B-1----:R-:W-:Y:S02]  /*2990*/  FFMA R38, R68.reuse, R42, R33 ;  /* 0x0000002a44267223 */ /* 0x042fe40000000021 */
[C---:B------:R-:W-:Y:S01]  /*29a0*/  FFMA R40, R68.reuse, R46, R35 ;  /* 0x0000002e44287223 */ /* 0x040fe20000000023 */
[----:B------:R-:W-:Y:S01]  /*29b0*/  LDS R92, [R24.X4+0x1760] ;  /* 0x00176000185c7984 */ /* 0x000fe20000004800 */
[C---:B------:R-:W-:Y:S02]  /*29c0*/  FFMA R79, R68.reuse, R50, R79 ;  /* 0x00000032444f7223 */ /* 0x040fe4000000004f */
        /* <DEDUP_REMOVED lines=9> */
[C---:B---3--:R-:W-:Y:S02]  /*2a60*/  FFMA R33, R70.reuse, R42, R61 ;  /* 0x0000002a46217223 */ /* 0x048fe4000000003d */
[C---:B------:R-:W-:Y:S02]  /*2a70*/  FFMA R35, R70.reuse, R46, R65 ;  /* 0x0000002e46237223 */ /* 0x040fe40000000041 */
[C---:B------:R-:W-:Y:S02]  /*2a80*/  FFMA R87, R70.reuse, R50, R87 ;  /* 0x0000003246577223 */ /* 0x040fe40000000057 */
[----:B------:R-:W-:Y:S02]  /*2a90*/  FFMA R89, R70, R30, R89 ;  /* 0x0000001e46597223 */ /* 0x000fe40000000059 */
[C---:B------:R-:W-:Y:S02]  /*2aa0*/  FFMA R76, R80.reuse, R42, R75 ;  /* 0x0000002a504c7223 */ /* 0x040fe4000000004b */
[----:B------:R-:W-:-:S02]  /*2ab0*/  FFMA R78, R80, R46, R77 ;  /* 0x0000002e504e7223 */ /* 0x000fc4000000004d */
[C---:B------:R-:W-:Y:S02]  /*2ac0*/  FFMA R99, R80.reuse, R50, R99 ;  /* 0x0000003250637223 */ /* 0x040fe40000000063 */
[----:B------:R-:W-:Y:S02]  /*2ad0*/  FFMA R101, R80, R30, R101 ;  /* 0x0000001e50657223 */ /* 0x000fe40000000065 */
[C---:B------:R-:W-:Y:S02]  /*2ae0*/  FFMA R41, R82.reuse, R42, R41 ;  /* 0x0000002a52297223 */ /* 0x040fe40000000029 */
[C---:B------:R-:W-:Y:S02]  /*2af0*/  FFMA R42, R82.reuse, R46, R45 ;  /* 0x0000002e522a7223 */ /* 0x040fe4000000002d */
[C---:B------:R-:W-:Y:S02]  /*2b00*/  FFMA R80, R82.reuse, R50, R49 ;  /* 0x0000003252507223 */ /* 0x040fe40000000031 */
[----:B------:R-:W-:-:S02]  /*2b10*/  FFMA R29, R82, R30, R29 ;  /* 0x0000001e521d7223 */ /* 0x000fc4000000001d */
[C---:B----4-:R-:W-:Y:S02]  /*2b20*/  FFMA R69, R44.reuse, R43, R38 ;  /* 0x0000002b2c457223 */ /* 0x050fe40000000026 */
[C---:B------:R-:W-:Y:S02]  /*2b30*/  FFMA R61, R44.reuse, R47, R40 ;  /* 0x0000002f2c3d7223 */ /* 0x040fe40000000028 */
[C---:B------:R-:W-:Y:S02]  /*2b40*/  FFMA R49, R44.reuse, R51, R79 ;  /* 0x000000332c317223 */ /* 0x040fe4000000004f */
[----:B------:R-:W-:Y:S02]  /*2b50*/  FFMA R45, R44, R31, R81 ;  /* 0x0000001f2c2d7223 */ /* 0x000fe40000000051 */
[C---:B------:R-:W-:Y:S02]  /*2b60*/  FFMA R95, R66.reuse, R43, R48 ;  /* 0x0000002b425f7223 */ /* 0x040fe40000000030 */
[----:B------:R-:W-:-:S02]  /*2b70*/  FFMA R71, R66, R47, R64 ;  /* 0x0000002f42477223 */ /* 0x000fc40000000040 */
[C---:B------:R-:W-:Y:S02]  /*2b80*/  FFMA R65, R66.reuse, R51, R83 ;  /* 0x0000003342417223 */ /* 0x040fe40000000053 */
        /* <DEDUP_REMOVED lines=8> */
[C---:B------:R-:W-:Y:S01]  /*2c10*/  FFMA R70, R36.reuse, R47, R39 ;  /* 0x0000002f24467223 */ /* 0x040fe20000000027 */
[----:B------:R-:W-:Y:S01]  /*2c20*/  LDS R89, [R24.X4+0x1580] ;  /* 0x0015800018597984 */ /* 0x000fe20000004800 */
[C---:B------:R-:W-:Y:S02]  /*2c30*/  FFMA R81, R36.reuse, R51, R91 ;  /* 0x0000003324517223 */ /* 0x040fe4000000005b */
[----:B------:R-:W-:Y:S01]  /*2c40*/  FFMA R77, R36, R31, R93 ;  /* 0x0000001f244d7223 */ /* 0x000fe2000000005d */
[----:B------:R-:W-:Y:S01]  /*2c50*/  LDS R91, [R24.X4+0x1560] ;  /* 0x00156000185b7984 */ /* 0x000fe20000004800 */
[C---:B0-----:R-:W-:Y:S02]  /*2c60*/  FFMA R46, R74.reuse, R43, R68 ;  /* 0x0000002b4a2e7223 */ /* 0x041fe40000000044 */
[C---:B------:R-:W-:Y:S01]  /*2c70*/  FFMA R66, R74.reuse, R47, R72 ;  /* 0x0000002f4a427223 */ /* 0x040fe20000000048 */
[----:B------:R-:W0:Y:S01]  /*2c80*/  LDS.128 R36, [R60+0x3830] ;  /* 0x003830003c247984 */ /* 0x000e220000000c00 */
[----:B------:R-:W-:-:S02]  /*2c90*/  FFMA R97, R74, R51, R97 ;  /* 0x000000334a617223 */ /* 0x000fc40000000061 */
[----:B------:R-:W-:Y:S01]  /*2ca0*/  FFMA R79, R74, R31, R84 ;  /* 0x0000001f4a4f7223 */ /* 0x000fe20000000054 */
[----:B------:R-:W1:Y:S01]  /*2cb0*/  LDS R93, [R24.X4+0x1540] ;  /* 0x00154000185d7984 */ /* 0x000e620000004800 */
[C---:B------:R-:W-:Y:S02]  /*2cc0*/  FFMA R44, R32.reuse, R43, R76 ;  /* 0x0000002b202c7223 */ /* 0x040fe4000000004c */
[C---:B------:R-:W-:Y:S01]  /*2cd0*/  FFMA R78, R32.reuse, R47, R78 ;  /* 0x0000002f204e7223 */ /* 0x040fe2000000004e */
[----:B------:R-:W2:Y:S01]  /*2ce0*/  LDS R74, [R24.X4+0x1500] ;  /* 0x00150000184a7984 */ /* 0x000ea20000004800 */
[C---:B------:R-:W-:Y:S02]  /*2cf0*/  FFMA R99, R32.reuse, R51, R99 ;  /* 0x0000003320637223 */ /* 0x040fe40000000063 */
[----:B------:R-:W-:Y:S01]  /*2d00*/  FFMA R83, R32, R31, R101 ;  /* 0x0000001f20537223 */ /* 0x000fe20000000065 */
[----:B------:R-:W3:Y:S01]  /*2d10*/  LDS R84, [R24.X4+0x1520] ;  /* 0x0015200018547984 */ /* 0x000ee20000004800 */
[----:B------:R-:W-:-:S02]  /*2d20*/  FFMA R80, R28, R51, R80 ;  /* 0x000000331c507223 */ /* 0x000fc40000000050 */
[C---:B------:R-:W-:Y:S01]  /*2d30*/  FFMA R72, R28.reuse, R43, R41 ;  /* 0x0000002b1c487223 */ /* 0x040fe20000000029 */
[----:B------:R-:W4:Y:S01]  /*2d40*/  LDS.128 R32, [R60+0x4830] ;  /* 0x004830003c207984 */ /* 0x000f220000000c00 */
[C---:B------:R-:W-:Y:S02]  /*2d50*/  FFMA R47, R28.reuse, R47, R42 ;  /* 0x0000002f1c2f7223 */ /* 0x040fe4000000002a */
[----:B------:R-:W-:Y:S01]  /*2d60*/  FFMA R51, R28, R31, R29 ;  /* 0x0000001f1c337223 */ /* 0x000fe2000000001d */
[----:B------:R-:W5:Y:S04]  /*2d70*/  LDS.128 R40, [R60+0x38b0] ;  /* 0x0038b0003c287984 */ /* 0x000f680000000c00 */
[----:B------:R-:W5:Y:S01]  /*2d80*/  LDS.128 R28, [R60+0x48b0] ;  /* 0x0048b0003c1c7984 */ /* 0x000f620000000c00 */
[----:B0-----:R-:W-:-:S02]  /*2d90*/  FFMA R48, R36, R91, R48 ;  /* 0x0000005b24307223 */ /* 0x001fc40000000030 */
[C---:B------:R-:W-:Y:S02]  /*2da0*/  FFMA R46, R36.reuse, R89, R46 ;  /* 0x00000059242e7223 */ /* 0x040fe4000000002e */
[C---:B-1----:R-:W-:Y:S02]  /*2db0*/  FFMA R50, R36.reuse, R93, R50 ;  /* 0x0000005d24327223 */ /* 0x042fe40000000032 */
[C---:B------:R-:W-:Y:S02]  /*2dc0*/  FFMA R44, R36.reuse, R87, R44 ;  /* 0x00000057242c7223 */ /* 0x040fe4000000002c */
[C---:B--2---:R-:W-:Y:S02]  /*2dd0*/  FFMA R76, R36.reuse, R74, R69 ;  /* 0x0000004a244c7223 */ /* 0x044fe40000000045 */
[C---:B---3--:R-:W-:Y:S02]  /*2de0*/  FFMA R68, R36.reuse, R84, R95 ;  /* 0x0000005424447223 */ /* 0x048fe4000000005f */
[----:B------:R-:W-:-:S02]  /*2df0*/  FFMA R36, R36, R85, R72 ;  /* 0x0000005524247223 */ /* 0x000fc40000000048 */
[----:B----4-:R-:W-:Y:S02]  /*2e00*/  FFMA R82, R74, R32, R61 ;  /* 0x000000204a527223 */ /* 0x010fe4000000003d */
[C---:B------:R-:W-:Y:S02]  /*2e10*/  FFMA R86, R32.reuse, R84, R71 ;  /* 0x0000005420567223 */ /* 0x040fe40000000047 */
[----:B------:R-:W-:Y:S02]  /*2e20*/  FFMA R88, R32, R93, R64 ;  /* 0x0000005d20587223 */ /* 0x000fe40000000040 */
[C---:B-----5:R-:W-:Y:S02]  /*2e30*/  FFMA R49, R74.reuse, R40, R49 ;  /* 0x000000284a317223 */ /* 0x060fe40000000031 */
[----:B------:R-:W-:Y:S02]  /*2e40*/  FFMA R61, R74, R28, R45 ;  /* 0x0000001c4a3d7223 */ /* 0x000fe4000000002d */
[----:B------:R-:W-:Y:S01]  /*2e50*/  FFMA R64, R32, R87, R78 ;  /* 0x0000005720407223 */ /* 0x000fe2000000004e */
[----:B------:R-:W0:Y:S01]  /*2e60*/  LDS R74, [R24.X4+0x16c0] ;  /* 0x0016c000184a7984 */ /* 0x000e220000004800 */
[----:B------:R-:W-:-:S02]  /*2e70*/  FFMA R65, R84, R40, R65 ;  /* 0x0000002854417223 */ /* 0x000fc40000000041 */
[-C--:B------:R-:W-:Y:S01]  /*2e80*/  FFMA R73, R93, R40.reuse, R73 ;  /* 0x000000285d497223 */ /* 0x080fe20000000049 */
[----:B------:R-:W1:Y:S01]  /*2e90*/  LDS R78, [R24.X4+0x16e0] ;  /* 0x0016e000184e7984 */ /* 0x000e620000004800 */
[-C--:B------:R-:W-:Y:S02]  /*2ea0*/  FFMA R71, R91, R40.reuse, R81 ;  /* 0x000000285b477223 */ /* 0x080fe40000000051 */
[-C--:B------:R-:W-:Y:S02]  /*2eb0*/  FFMA R97, R89, R40.reuse, R97 ;  /* 0x0000002859617223 */ /* 0x080fe40000000061 */
[-C--:B------:R-:W-:Y:S02]  /*2ec0*/  FFMA R72, R87, R40.reuse, R99 ;  /* 0x0000002857487223 */ /* 0x080fe40000000063 */
[----:B------:R-:W-:Y:S02]  /*2ed0*/  FFMA R40, R85, R40, R80 ;  /* 0x0000002855287223 */ /* 0x000fe40000000050 */
[----:B------:R-:W2:Y:S01]  /*2ee0*/  LDS R80, [R24.X4+0x1700] ;  /* 0x0017000018507984 */ /* 0x000ea20000004800 */
[----:B------:R-:W-:-:S02]  /*2ef0*/  FFMA R67, R84, R28, R67 ;  /* 0x0000001c54437223 */ /* 0x000fc40000000043 */
[-C--:B------:R-:W-:Y:S01]  /*2f00*/  FFMA R75, R93, R28.reuse, R75 ;  /* 0x0000001c5d4b7223 */ /* 0x080fe2000000004b */
[----:B------:R-:W3:Y:S01]  /*2f10*/  LDS R84, [R24.X4+0x1720] ;  /* 0x0017200018547984 */ /* 0x000ee20000004800 */
[-C--:B------:R-:W-:Y:S02]  /*2f20*/  FFMA R77, R91, R28.reuse, R77 ;  /* 0x0000001c5b4d7223 */ /* 0x080fe4000000004d */
[-C--:B------:R-:W-:Y:S02]  /*2f30*/  FFMA R94, R89, R28.reuse, R79 ;  /* 0x0000001c595e7223 */ /* 0x080fe4000000004f */
[-C--:B------:R-:W-:Y:S02]  /*2f40*/  FFMA R96, R87, R28.reuse, R83 ;  /* 0x0000001c57607223 */ /* 0x080fe40000000053 */
[----:B------:R-:W-:Y:S02]  /*2f50*/  FFMA R98, R85, R28, R51 ;  /* 0x0000001c55627223 */ /* 0x000fe40000000033 */
[----:B------:R-:W4:Y:S01]  /*2f60*/  LDS R28, [R24.X4+0x1780] ;  /* 0x00178000181c7984 */ /* 0x000f220000004800 */
[----:B------:R-:W-:-:S02]  /*2f70*/  FFMA R70, R32, R91, R70 ;  /* 0x0000005b20467223 */ /* 0x000fc40000000046 */
[C---:B------:R-:W-:Y:S02]  /*2f80*/  FFMA R66, R32.reuse, R89, R66 ;  /* 0x0000005920427223 */ /* 0x040fe40000000042 */
[----:B------:R-:W-:Y:S02]  /*2f90*/  FFMA R32, R32, R85, R47 ;  /* 0x0000005520207223 */ /* 0x000fe4000000002f */
[-C--:B------:R-:W-:Y:S02]  /*2fa0*/  FFMA R97, R90, R41.reuse, R97 ;  /* 0x000000295a617223 */ /* 0x080fe40000000061 */
[C---:B0-----:R-:W-:Y:S02]  /*2fb0*/  FFMA R79, R74.reuse, R41, R49 ;  /* 0x000000294a4f7223 */ /* 0x041fe40000000031 */
[----:B------:R-:W-:Y:S02]  /*2fc0*/  FFMA R81, R74, R29, R61 ;  /* 0x0000001d4a517223 */ /* 0x000fe4000000003d */
[----:B-1----:R-:W-:-:S02]  /*2fd0*/  FFMA R49, R78, R37, R68 ;  /* 0x000000254e317223 */ /* 0x002fc40000000044 */
[C---:B------:R-:W-:Y:S01]  /*2fe0*/  FFMA R45, R74.reuse, R37, R76 ;  /* 0x000000254a2d7223 */ /* 0x040fe2000000004c */
[----:B------:R-:W0:Y:S01]  /*2ff0*/  LDS R68, [R24.X4+0x1880] ;  /* 0x0018800018447984 */ /* 0x000e220000004800 */
[-C--:B------:R-:W-:Y:S02]  /*3000*/  FFMA R47, R74, R33.reuse, R82 ;  /* 0x000000214a2f7223 */ /* 0x080fe40000000052 */
[----:B------:R-:W-:Y:S01]  /*3010*/  FFMA R51, R78, R33, R86 ;  /* 0x000000214e337223 */ /* 0x000fe20000000056 */
[----:B------:R-:W-:Y:S01]  /*3020*/  LDS R74, [R24.X4+0x18c0] ;  /* 0x0018c000184a7984 */ /* 0x000fe20000004800 */
[----:B--2---:R-:W-:-:S03]  /*3030*/  FFMA R61, R80, R37, R50 ;  /* 0x00000025503d7223 */ /* 0x004fc60000000032 */
[----:B------:R-:W1:Y:S01]  /*3040*/  LDS R50, [R24.X4+0x18a0] ;  /* 0x0018a00018327984 */ /* 0x000e620000004800 */
[C---:B------:R-:W-:Y:S02]  /*3050*/  FFMA R83, R78.reuse, R41, R65 ;  /* 0x000000294e537223 */ /* 0x040fe40000000041 */
[-C--:B------:R-:W-:Y:S01]  /*3060*/  FFMA R85, R78, R29.reuse, R67 ;  /* 0x0000001d4e557223 */ /* 0x080fe20000000043 */
[----:B------:R-:W2:Y:S01]  /*3070*/  LDS R76, [R24.X4+0x18e0] ;  /* 0x0018e000184c7984 */ /* 0x000ea20000004800 */
[----:B------:R-:W-:Y:S02]  /*3080*/  FFMA R89, R80, R29, R75 ;  /* 0x0000001d50597223 */ /* 0x000fe4000000004b */
[C---:B---3--:R-:W-:Y:S01]  /*3090*/  FFMA R67, R84.reuse, R37, R48 ;  /* 0x0000002554437223 */ /* 0x048fe20000000030 */
[----:B------:R-:W3:Y:S01]  /*30a0*/  LDS R78, [R24.X4+0x1900] ;  /* 0x00190000184e7984 */ /* 0x000ee20000004800 */
[C---:B------:R-:W-:Y:S02]  /*30b0*/  FFMA R69, R84.reuse, R33, R70 ;  /* 0x0000002154457223 */ /* 0x040fe40000000046 */
[C---:B------:R-:W-:Y:S01]  /*30c0*/  FFMA R91, R84.reuse, R41, R71 ;  /* 0x00000029545b7223 */ /* 0x040fe20000000047 */
[----:B------:R-:W5:Y:S01]  /*30d0*/  LDS R82, [R24.X4+0x1920] ;  /* 0x0019200018527984 */ /* 0x000f620000004800 */
[----:B------:R-:W-:-:S02]  /*30e0*/  FFMA R93, R84, R29, R77 ;  /* 0x0000001d545d7223 */ /* 0x000fc4000000004d */
[----:B------:R-:W-:Y:S01]  /*30f0*/  FFMA R87, R80, R41, R73 ;  /* 0x0000002950577223 */ /* 0x000fe20000000049 */
[----:B------:R-:W2:Y:S01]  /*3100*/  LDS R84, [R24.X4+0x1940] ;  /* 0x0019400018547984 */ /* 0x000ea20000004800 */
[-C--:B------:R-:W-:Y:S02]  /*3110*/  FFMA R71, R90, R37.reuse, R46 ;  /* 0x000000255a477223 */ /* 0x080fe4000000002e */
[C---:B------:R-:W-:Y:S01]  /*3120*/  FFMA R75, R92.reuse, R37, R44 ;  /* 0x000000255c4b7223 */ /* 0x040fe2000000002c */
[----:B------:R-:W3:Y:S01]  /*3130*/  LDS R70, [R24.X4+0x1a60] ;  /* 0x001a600018467984 */ /* 0x000ee20000004800 */
[----:B------:R-:W-:Y:S02]  /*3140*/  FFMA R99, R92, R41, R72 ;  /* 0x000000295c637223 */ /* 0x000fe40000000048 */
[C---:B----4-:R-:W-:Y:S01]  /*3150*/  FFMA R37, R28.reuse, R37, R36 ;  /* 0x000000251c257223 */ /* 0x050fe20000000024 */
[----:B------:R-:W4:Y:S01]  /*3160*/  LDS R48, [R24.X4+0x1a40] ;  /* 0x001a400018307984 */ /* 0x000f220000004800 */
[----:B------:R-:W-:-:S03]  /*3170*/  FFMA R41, R28, R41, R40 ;  /* 0x000000291c297223 */ /* 0x000fc60000000028 */
[----:B------:R-:W3:Y:S04]  /*3180*/  LDS R36, [R24.X4+0x1a80] ;  /* 0x001a800018247984 */ /* 0x000ee80000004800 */
[----:B------:R-:W3:Y:S01]  /*3190*/  LDS R40, [R24.X4+0x1aa0] ;  /* 0x001aa00018287984 */ /* 0x000ee20000004800 */
[-C--:B------:R-:W-:Y:S02]  /*31a0*/  FFMA R65, R80, R33.reuse, R88 ;  /* 0x0000002150417223 */ /* 0x080fe40000000058 */
[-C--:B------:R-:W-:Y:S01]  /*31b0*/  FFMA R73, R90, R33.reuse, R66 ;  /* 0x000000215a497223 */ /* 0x080fe20000000042 */
[----:B------:R-:W4:Y:S01]  /*31c0*/  LDS R80, [R24.X4+0x1ac0] ;  /* 0x001ac00018507984 */ /* 0x000f220000004800 */
[-C--:B------:R-:W-:Y:S02]  /*31d0*/  FFMA R77, R92, R33.reuse, R64 ;  /* 0x000000215c4d7223 */ /* 0x080fe40000000040 */
[----:B------:R-:W-:-:S02]  /*31e0*/  FFMA R33, R28, R33, R32 ;  /* 0x000000211c217223 */ /* 0x000fc40000000020 */
[----:B------:R-:W4:Y:S01]  /*31f0*/  LDS R32, [R24.X4+0x1ae0] ;  /* 0x001ae00018207984 */ /* 0x000f220000004800 */
[-C--:B------:R-:W-:Y:S02]  /*3200*/  FFMA R95, R90, R29.reuse, R94 ;  /* 0x0000001d5a5f7223 */ /* 0x080fe4000000005e */
[-C--:B------:R-:W-:Y:S01]  /*3210*/  FFMA R101, R92, R29.reuse, R96 ;  /* 0x0000001d5c657223 */ /* 0x080fe20000000060 */
[----:B------:R-:W-:Y:S01]  /*3220*/  LDS R90, [R24.X4+0x1e20] ;  /* 0x001e2000185a7984 */ /* 0x000fe20000004800 */
[----:B------:R-:W-:Y:S02]  /*3230*/  FFMA R29, R28, R29, R98 ;  /* 0x0000001d1c1d7223 */ /* 0x000fe40000000062 */
[C---:B0-----:R-:W-:Y:S01]  /*3240*/  FFMA R44, R68.reuse, R38, R45 ;  /* 0x00000026442c7223 */ /* 0x041fe2000000002d */
[----:B------:R-:W0:Y:S01]  /*3250*/  LDS R28, [R24.X4+0x1b00] ;  /* 0x001b0000181c7984 */ /* 0x000e220000004800 */
[----:B------:R-:W-:Y:S02]  /*3260*/  FFMA R46, R68, R34, R47 ;  /* 0x00000022442e7223 */ /* 0x000fe4000000002f */
[-C--:B-1----:R-:W-:Y:S01]  /*3270*/  FFMA R64, R50, R38.reuse, R49 ;  /* 0x0000002632407223 */ /* 0x082fe20000000031 */
[----:B------:R-:W-:Y:S01]  /*3280*/  LDS R92, [R24.X4+0x1e40] ;  /* 0x001e4000185c7984 */ /* 0x000fe20000004800 */
[----:B------:R-:W-:-:S02]  /*3290*/  FFMA R45, R74, R38, R61 ;  /* 0x000000264a2d7223 */ /* 0x000fc4000000003d */
[----:B------:R-:W-:Y:S01]  /*32a0*/  FFMA R47, R74, R34, R65 ;  /* 0x000000224a2f7223 */ /* 0x000fe20000000041 */
[----:B------:R-:W-:Y:S01]  /*32b0*/  LDS R94, [R24.X4+0x1e60] ;  /* 0x001e6000185e7984 */ /* 0x000fe20000004800 */
[----:B--2---:R-:W-:Y:S02]  /*32c0*/  FFMA R93, R76, R30, R93 ;  /* 0x0000001e4c5d7223 */ /* 0x004fe4000000005d */
[C---:B------:R-:W-:Y:S02]  /*32d0*/  FFMA R79, R68.reuse, R42, R79 ;  /* 0x0000002a444f7223 */ /* 0x040fe4000000004f */
[----:B------:R-:W-:Y:S02]  /*32e0*/  FFMA R81, R68, R30, R81 ;  /* 0x0000001e44517223 */ /* 0x000fe40000000051 */
[----:B------:R-:W-:Y:S02]  /*32f0*/  FFMA R87, R74, R42, R87 ;  /* 0x0000002a4a577223 */ /* 0x000fe40000000057 */
[----:B------:R-:W-:-:S02]  /*3300*/  FFMA R66, R50, R34, R51 ;  /* 0x0000002232427223 */ /* 0x000fc40000000033 */
[C---:B------:R-:W-:Y:S02]  /*3310*/  FFMA R83, R50.reuse, R42, R83 ;  /* 0x0000002a32537223 */ /* 0x040fe40000000053 */
[-C--:B------:R-:W-:Y:S02]  /*3320*/  FFMA R85, R50, R30.reuse, R85 ;  /* 0x0000001e32557223 */ /* 0x080fe40000000055 */
[----:B------:R-:W-:Y:S02]  /*3330*/  FFMA R89, R74, R30, R89 ;  /* 0x0000001e4a597223 */ /* 0x000fe40000000059 */
[C---:B---3--:R-:W-:Y:S02]  /*3340*/  FFMA R68, R78.reuse, R38, R71 ;  /* 0x000000264e447223 */ /* 0x048fe40000000047 */
[C---:B------:R-:W-:Y:S02]  /*3350*/  FFMA R72, R78.reuse, R34, R73 ;  /* 0x000000224e487223 */ /* 0x040fe40000000049 */
[----:B------:R-:W-:-:S02]  /*3360*/  FFMA R97, R78, R42, R97 ;  /* 0x0000002a4e617223 */ /* 0x000fc40000000061 */
[----:B------:R-:W-:Y:S02]  /*3370*/  FFMA R50, R76, R34, R69 ;  /* 0x000000224c327223 */ /* 0x000fe40000000045 */
[----:B------:R-:W-:Y:S02]  /*3380*/  FFMA R78, R78, R30, R95 ;  /* 0x0000001e4e4e7223 */ /* 0x000fe4000000005f */
[-C--:B-----5:R-:W-:Y:S02]  /*3390*/  FFMA R74, R82, R34.reuse, R77 ;  /* 0x00000022524a7223 */ /* 0x0a0fe4000000004d */
[----:B------:R-:W-:Y:S02]  /*33a0*/  FFMA R33, R84, R34, R33 ;  /* 0x0000002254217223 */ /* 0x000fe40000000021 */
[-C--:B------:R-:W-:Y:S02]  /*33b0*/  FFMA R91, R76, R42.reuse, R91 ;  /* 0x0000002a4c5b7223 */ /* 0x080fe4000000005b */
[----:B------:R-:W-:-:S02]  /*33c0*/  FFMA R99, R82, R42, R99 ;  /* 0x0000002a52637223 */ /* 0x000fc40000000063 */
[----:B------:R-:W-:Y:S02]  /*33d0*/  FFMA R34, R84, R42, R41 ;  /* 0x0000002a54227223 */ /* 0x000fe40000000029 */
[-C--:B------:R-:W-:Y:S02]  /*33e0*/  FFMA R95, R70, R39.reuse, R64 ;  /* 0x00000027465f7223 */ /* 0x080fe40000000040 */
[----:B------:R-:W-:Y:S02]  /*33f0*/  FFMA R51, R82, R38, R75 ;  /* 0x0000002652337223 */ /* 0x000fe4000000004b */
[C---:B----4-:R-:W-:Y:S02]  /*3400*/  FFMA R69, R48.reuse, R39, R44 ;  /* 0x0000002730457223 */ /* 0x050fe4000000002c */
[----:B------:R-:W-:Y:S02]  /*3410*/  FFMA R61, R48, R35, R46 ;  /* 0x00000023303d7223 */ /* 0x000fe4000000002e */
[----:B------:R-:W-:-:S02]  /*3420*/  FFMA R42, R36, R39, R45 ;  /* 0x00000027242a7223 */ /* 0x000fc4000000002d */
[----:B------:R-:W-:Y:S02]  /*3430*/  FFMA R64, R36, R35, R47 ;  /* 0x0000002324407223 */ /* 0x000fe4000000002f */
[----:B------:R-:W-:Y:S01]  /*3440*/  FFMA R77, R40, R31, R93 ;  /* 0x0000001f284d7223 */ /* 0x000fe2000000005d */
[----:B------:R-:W-:Y:S01]  /*3450*/  LDS.128 R44, [R60+0x4840] ;  /* 0x004840003c2c7984 */ /* 0x000fe20000000c00 */
[----:B------:R-:W-:-:S03]  /*3460*/  FFMA R75, R36, R43, R87 ;  /* 0x0000002b244b7223 */ /* 0x000fc60000000057 */
[----:B------:R-:W1:Y:S04]  /*3470*/  LDS R93, [R24.X4+0x1c40] ;  /* 0x001c4000185d7984 */ /* 0x000e680000004800 */
[----:B------:R-:W2:Y:S01]  /*3480*/  LDS R87, [R24.X4+0x1ca0] ;  /* 0x001ca00018577984 */ /* 0x000ea20000004800 */
[-C--:B------:R-:W-:Y:S02]  /*3490*/  FFMA R49, R76, R38.reuse, R67 ;  /* 0x000000264c317223 */ /* 0x080fe40000000043 */
[----:B------:R-:W-:Y:S02]  /*34a0*/  FFMA R71, R70, R35, R66 ;  /* 0x0000002346477223 */ /* 0x000fe40000000042 */
[C---:B------:R-:W-:Y:S02]  /*34b0*/  FFMA R76, R84.reuse, R38, R37 ;  /* 0x00000026544c7223 */ /* 0x040fe40000000025 */
[----:B------:R-:W-:-:S02]  /*34c0*/  FFMA R29, R84, R30, R29 ;  /* 0x0000001e541d7223 */ /* 0x000fc4000000001d */
[----:B------:R-:W-:Y:S01]  /*34d0*/  FFMA R41, R48, R31, R81 ;  /* 0x0000001f30297223 */ /* 0x000fe20000000051 */
[----:B------:R-:W3:Y:S01]  /*34e0*/  LDS R84, [R24.X4+0x1c20] ;  /* 0x001c200018547984 */ /* 0x000ee20000004800 */
[C---:B------:R-:W-:Y:S02]  /*34f0*/  FFMA R65, R70.reuse, R43, R83 ;  /* 0x0000002b46417223 */ /* 0x040fe40000000053 */
[-C--:B------:R-:W-:Y:S02]  /*3500*/  FFMA R67, R70, R31.reuse, R85 ;  /* 0x0000001f46437223 */ /* 0x080fe40000000055 */
[----:B------:R-:W-:Y:S01]  /*3510*/  FFMA R73, R36, R31, R89 ;  /* 0x0000001f24497223 */ /* 0x000fe20000000059 */
[----:B------:R-:W-:Y:S01]  /*3520*/  LDS R85, [R24.X4+0x1cc0] ;  /* 0x001cc00018557984 */ /* 0x000fe20000004800 */
[----:B------:R-:W-:Y:S02]  /*3530*/  FFMA R66, R80, R35, R72 ;  /* 0x0000002350427223 */ /* 0x000fe40000000048 */
[----:B------:R-:W-:Y:S01]  /*3540*/  FFMA R101, R82, R30, R101 ;  /* 0x0000001e52657223 */ /* 0x000fe20000000065 */
[----:B------:R-:W4:Y:S01]  /*3550*/  LDS R89, [R24.X4+0x1c80] ;  /* 0x001c800018597984 */ /* 0x000f220000004800 */
[----:B------:R-:W-:-:S02]  /*3560*/  FFMA R37, R48, R43, R79 ;  /* 0x0000002b30257223 */ /* 0x000fc4000000004f */
[C---:B------:R-:W-:Y:S02]  /*3570*/  FFMA R36, R40.reuse, R39, R49 ;  /* 0x0000002728247223 */ /* 0x040fe40000000031 */
[C---:B------:R-:W-:Y:S02]  /*3580*/  FFMA R70, R40.reuse, R35, R50 ;  /* 0x0000002328467223 */ /* 0x040fe40000000032 */
[----:B------:R-:W-:Y:S02]  /*3590*/  FFMA R81, R40, R43, R91 ;  /* 0x0000002b28517223 */ /* 0x000fe4000000005b */
[-C--:B------:R-:W-:Y:S01]  /*35a0*/  FFMA R72, R32, R39.reuse, R51 ;  /* 0x0000002720487223 */ /* 0x080fe20000000033 */
[----:B------:R-:W-:Y:S01]  /*35b0*/  LDS R91, [R24.X4+0x1c60] ;  /* 0x001c6000185b7984 */ /* 0x000fe20000004800 */
[C---:B------:R-:W-:Y:S02]  /*35c0*/  FFMA R38, R80.reuse, R39, R68 ;  /* 0x0000002750267223 */ /* 0x040fe40000000044 */
[C---:B------:R-:W-:Y:S01]  /*35d0*/  FFMA R97, R80.reuse, R43, R97 ;  /* 0x0000002b50617223 */ /* 0x040fe20000000061 */
[----:B------:R-:W5:Y:S01]  /*35e0*/  LDS.128 R48, [R60+0x3840] ;  /* 0x003840003c307984 */ /* 0x000f620000000c00 */
[----:B------:R-:W-:-:S02]  /*35f0*/  FFMA R79, R80, R31, R78 ;  /* 0x0000001f504f7223 */ /* 0x000fc4000000004e */
[----:B------:R-:W-:Y:S01]  /*3600*/  FFMA R99, R32, R43, R99 ;  /* 0x0000002b20637223 */ /* 0x000fe20000000063 */
[----:B------:R-:W5:Y:S01]  /*3610*/  LDS R80, [R24.X4+0x1c00] ;  /* 0x001c000018507984 */ /* 0x000f620000004800 */
[----:B0-----:R-:W-:Y:S02]  /*3620*/  FFMA R76, R28, R39, R76 ;  /* 0x000000271c4c7223 */ /* 0x001fe4000000004c */
[C---:B------:R-:W-:Y:S02]  /*3630*/  FFMA R74, R32.reuse, R35, R74 ;  /* 0x00000023204a7223 */ /* 0x040fe4000000004a */
[----:B------:R-:W-:Y:S02]  /*3640*/  FFMA R83, R32, R31, R101 ;  /* 0x0000001f20537223 */ /* 0x000fe40000000065 */
[C---:B------:R-:W-:Y:S02]  /*3650*/  FFMA R39, R28.reuse, R35, R33 ;  /* 0x000000231c277223 */ /* 0x040fe40000000021 */
[----:B------:R-:W-:-:S02]  /*3660*/  FFMA R43, R28, R43, R34 ;  /* 0x0000002b1c2b7223 */ /* 0x000fc40000000022 */
[----:B------:R-:W-:Y:S01]  /*3670*/  FFMA R78, R28, R31, R29 ;  /* 0x0000001f1c4e7223 */ /* 0x000fe2000000001d */
[----:B------:R-:W0:Y:S04]  /*3680*/  LDS.128 R32, [R60+0x38c0] ;  /* 0x0038c0003c207984 */ /* 0x000e280000000c00 */
[----:B------:R-:W0:Y:S01]  /*3690*/  LDS.128 R28, [R60+0x48c0] ;  /* 0x0048c0003c1c7984 */ /* 0x000e220000000c00 */
[C---:B-1----:R-:W-:Y:S02]  /*36a0*/  FFMA R88, R44.reuse, R93, R64 ;  /* 0x0000005d2c587223 */ /* 0x042fe40000000040 */
[C---:B--2---:R-:W-:Y:S02]  /*36b0*/  FFMA R64, R44.reuse, R87, R74 ;  /* 0x000000572c407223 */ /* 0x044fe4000000004a */
[----:B------:R-:W1:Y:S01]  /*36c0*/  LDS R74, [R24.X4+0x1dc0] ;  /* 0x001dc000184a7984 */ /* 0x000e620000004800 */
[----:B---3--:R-:W-:-:S02]  /*36d0*/  FFMA R86, R44, R84, R71 ;  /* 0x000000542c567223 */ /* 0x008fc40000000047 */
[----:B----4-:R-:W-:Y:S02]  /*36e0*/  FFMA R66, R44, R89, R66 ;  /* 0x000000592c427223 */ /* 0x010fe40000000042 */
[C---:B-----5:R-:W-:Y:S02]  /*36f0*/  FFMA R40, R48.reuse, R91, R36 ;  /* 0x0000005b30287223 */ /* 0x060fe40000000024 */
[C---:B------:R-:W-:Y:S02]  /*3700*/  FFMA R68, R48.reuse, R84, R95 ;  /* 0x0000005430447223 */ /* 0x040fe4000000005f */
[C---:B------:R-:W-:Y:S02]  /*3710*/  FFMA R82, R48.reuse, R80, R69 ;  /* 0x0000005030527223 */ /* 0x040fe40000000045 */
[C---:B------:R-:W-:Y:S02]  /*3720*/  FFMA R42, R48.reuse, R93, R42 ;  /* 0x0000005d302a7223 */ /* 0x040fe4000000002a */
[----:B------:R-:W-:-:S02]  /*3730*/  FFMA R38, R48, R89, R38 ;  /* 0x0000005930267223 */ /* 0x000fc40000000026 */
[C---:B------:R-:W-:Y:S02]  /*3740*/  FFMA R36, R48.reuse, R87, R72 ;  /* 0x0000005730247223 */ /* 0x040fe40000000048 */
[----:B------:R-:W-:Y:S02]  /*3750*/  FFMA R48, R48, R85, R76 ;  /* 0x0000005530307223 */ /* 0x000fe4000000004c */
[C---:B------:R-:W-:Y:S02]  /*3760*/  FFMA R76, R80.reuse, R44, R61 ;  /* 0x0000002c504c7223 */ /* 0x040fe4000000003d */
[-C--:B0-----:R-:W-:Y:S02]  /*3770*/  FFMA R61, R80, R32.reuse, R37 ;  /* 0x00000020503d7223 */ /* 0x081fe40000000025 */
[----:B------:R-:W-:Y:S02]  /*3780*/  FFMA R65, R84, R32, R65 ;  /* 0x0000002054417223 */ /* 0x000fe40000000041 */
[----:B------:R-:W-:-:S02]  /*3790*/  FFMA R41, R80, R28, R41 ;  /* 0x0000001c50297223 */ /* 0x000fc40000000029 */
[----:B------:R-:W0:Y:S01]  /*37a0*/  LDS R80, [R24.X4+0x1de0] ;  /* 0x001de00018507984 */ /* 0x000e220000004800 */
[----:B------:R-:W-:-:S03]  /*37b0*/  FFMA R67, R84, R28, R67 ;  /* 0x0000001c54437223 */ /* 0x000fc60000000043 */
[----:B------:R-:W2:Y:S01]  /*37c0*/  LDS R84, [R24.X4+0x1e00] ;  /* 0x001e000018547984 */ /* 0x000ea20000004800 */
[----:B------:R-:W-:Y:S02]  /*37d0*/  FFMA R70, R44, R91, R70 ;  /* 0x0000005b2c467223 */ /* 0x000fe40000000046 */
[-C--:B------:R-:W-:Y:S02]  /*37e0*/  FFMA R73, R93, R28.reuse, R73 ;  /* 0x0000001c5d497223 */ /* 0x080fe40000000049 */
[-C--:B------:R-:W-:Y:S02]  /*37f0*/  FFMA R77, R91, R28.reuse, R77 ;  /* 0x0000001c5b4d7223 */ /* 0x080fe4000000004d */
[-C--:B------:R-:W-:Y:S02]  /*3800*/  FFMA R95, R89, R28.reuse, R79 ;  /* 0x0000001c595f7223 */ /* 0x080fe4000000004f */
[-C--:B------:R-:W-:Y:S02]  /*3810*/  FFMA R96, R87, R28.reuse, R83 ;  /* 0x0000001c57607223 */ /* 0x080fe40000000053 */
[----:B------:R-:W-:-:S02]  /*3820*/  FFMA R78, R85, R28, R78 ;  /* 0x0000001c554e7223 */ /* 0x000fc4000000004e */
[----:B------:R-:W-:Y:S01]  /*3830*/  FFMA R44, R44, R85, R39 ;  /* 0x000000552c2c7223 */ /* 0x000fe20000000027 */
[----:B------:R-:W3:Y:S01]  /*3840*/  LDS R28, [R24.X4+0x1e80] ;  /* 0x001e8000181c7984 */ /* 0x000ee20000004800 */
[-C--:B------:R-:W-:Y:S02]  /*3850*/  FFMA R71, R91, R32.reuse, R81 ;  /* 0x000000205b477223 */ /* 0x080fe40000000051 */
[C---:B-1----:R-:W-:Y:S02]  /*3860*/  FFMA R37, R74.reuse, R49, R82 ;  /* 0x000000314a257223 */ /* 0x042fe40000000052 */
[C---:B------:R-:W-:Y:S01]  /*3870*/  FFMA R39, R74.reuse, R45, R76 ;  /* 0x0000002d4a277223 */ /* 0x040fe2000000004c */
[----:B------:R-:W-:Y:S01]  /*3880*/  LDS R82, [R24.X4+0x2020] ;  /* 0x0020200018527984 */ /* 0x000fe20000004800 */
[C---:B------:R-:W-:Y:S02]  /*3890*/  FFMA R79, R74.reuse, R33, R61 ;  /* 0x000000214a4f7223 */ /* 0x040fe4000000003d */
[----:B------:R-:W-:Y:S01]  /*38a0*/  FFMA R81, R74, R29, R41 ;  /* 0x0000001d4a517223 */ /* 0x000fe20000000029 */
[----:B------:R-:W-:Y:S04]  /*38b0*/  LDS R76, [R24.X4+0x1fe0] ;  /* 0x001fe000184c7984 */ /* 0x000fe80000004800 */
[----:B------:R-:W1:Y:S01]  /*38c0*/  LDS R74, [R24.X4+0x1fa0] ;  /* 0x001fa000184a7984 */ /* 0x000e620000004800 */
[----:B------:R-:W-:-:S02]  /*38d0*/  FFMA R75, R93, R32, R75 ;  /* 0x000000205d4b7223 */ /* 0x000fc4000000004b */
[-C--:B------:R-:W-:Y:S02]  /*38e0*/  FFMA R97, R89, R32.reuse, R97 ;  /* 0x0000002059617223 */ /* 0x080fe40000000061 */
[-C--:B------:R-:W-:Y:S02]  /*38f0*/  FFMA R72, R87, R32.reuse, R99 ;  /* 0x0000002057487223 */ /* 0x080fe40000000063 */
[----:B------:R-:W-:Y:S02]  /*3900*/  FFMA R32, R85, R32, R43 ;  /* 0x0000002055207223 */ /* 0x000fe4000000002b */
[C---:B0-----:R-:W-:Y:S02]  /*3910*/  FFMA R41, R80.reuse, R49, R68 ;  /* 0x0000003150297223 */ /* 0x041fe40000000044 */
[----:B------:R-:W0:Y:S01]  /*3920*/  LDS R68, [R24.X4+0x1f80] ;  /* 0x001f800018447984 */ /* 0x000e220000004800 */
[C---:B------:R-:W-:Y:S02]  /*3930*/  FFMA R43, R80.reuse, R45, R86 ;  /* 0x0000002d502b7223 */ /* 0x040fe40000000056 */
[C---:B------:R-:W-:Y:S01]  /*3940*/  FFMA R83, R80.reuse, R33, R65 ;  /* 0x0000002150537223 */ /* 0x040fe20000000041 */
[----:B------:R-:W-:Y:S01]  /*3950*/  LDS R86, [R24.X4+0x2320] ;  /* 0x0023200018567984 */ /* 0x000fe20000004800 */
[----:B------:R-:W-:-:S02]  /*3960*/  FFMA R85, R80, R29, R67 ;  /* 0x0000001d50557223 */ /* 0x000fc40000000043 */
[----:B------:R-:W-:Y:S01]  /*3970*/  FFMA R69, R90, R45, R70 ;  /* 0x0000002d5a457223 */ /* 0x000fe20000000046 */
[----:B------:R-:W-:Y:S01]  /*3980*/  LDS R80, [R24.X4+0x2000] ;  /* 0x0020000018507984 */ /* 0x000fe20000004800 */
[C---:B--2---:R-:W-:Y:S02]  /*3990*/  FFMA R61, R84.reuse, R49, R42 ;  /* 0x00000031543d7223 */ /* 0x044fe4000000002a */
[C---:B------:R-:W-:Y:S01]  /*39a0*/  FFMA R65, R84.reuse, R45, R88 ;  /* 0x0000002d54417223 */ /* 0x040fe20000000058 */
[----:B------:R-:W2:Y:S01]  /*39b0*/  LDS R70, [R24.X4+0x1fc0] ;  /* 0x001fc00018467984 */ /* 0x000ea20000004800 */
[C---:B------:R-:W-:Y:S02]  /*39c0*/  FFMA R87, R84.reuse, R33, R75 ;  /* 0x0000002154577223 */ /* 0x040fe4000000004b */
[-C--:B------:R-:W-:Y:S02]  /*39d0*/  FFMA R89, R84, R29.reuse, R73 ;  /* 0x0000001d54597223 */ /* 0x080fe40000000049 */
[C---:B------:R-:W-:Y:S01]  /*39e0*/  FFMA R93, R90.reuse, R29, R77 ;  /* 0x0000001d5a5d7223 */ /* 0x040fe2000000004d */
[----:B------:R-:W4:Y:S01]  /*39f0*/  LDS R84, [R24.X4+0x2040] ;  /* 0x0020400018547984 */ /* 0x000f220000004800 */
[----:B------:R-:W-:-:S02]  /*3a00*/  FFMA R91, R90, R33, R71 ;  /* 0x000000215a5b7223 */ /* 0x000fc40000000047 */
[-C--:B------:R-:W-:Y:S02]  /*3a10*/  FFMA R73, R92, R45.reuse, R66 ;  /* 0x0000002d5c497223 */ /* 0x080fe40000000042 */
[----:B------:R-:W-:Y:S01]  /*3a20*/  FFMA R77, R94, R45, R64 ;  /* 0x0000002d5e4d7223 */ /* 0x000fe20000000040 */
[----:B------:R-:W-:Y:S01]  /*3a30*/  LDS R66, [R24.X4+0x2160] ;  /* 0x0021600018427984 */ /* 0x000fe20000004800 */
[-C--:B------:R-:W-:Y:S02]  /*3a40*/  FFMA R67, R90, R49.reuse, R40 ;  /* 0x000000315a437223 */ /* 0x080fe40000000028 */
[-C--:B------:R-:W-:Y:S02]  /*3a50*/  FFMA R71, R92, R49.reuse, R38 ;  /* 0x000000315c477223 */ /* 0x080fe40000000026 */
[----:B------:R-:W-:Y:S01]  /*3a60*/  FFMA R75, R94, R49, R36 ;  /* 0x000000315e4b7223 */ /* 0x000fe20000000024 */
[----:B------:R-:W-:Y:S01]  /*3a70*/  LDS R38, [R24.X4+0x21a0] ;  /* 0x0021a00018267984 */ /* 0x000fe20000004800 */
[----:B---3--:R-:W-:-:S02]  /*3a80*/  FFMA R45, R28, R45, R44 ;  /* 0x0000002d1c2d7223 */ /* 0x008fc4000000002c */
[----:B------:R-:W-:Y:S01]  /*3a90*/  FFMA R49, R28, R49, R48 ;  /* 0x000000311c317223 */ /* 0x000fe20000000030 */
[----:B------:R-:W3:Y:S01]  /*3aa0*/  LDS R44, [R24.X4+0x2140] ;  /* 0x00214000182c7984 */ /* 0x000ee20000004800 */
[C---:B-1----:R-:W-:Y:S02]  /*3ab0*/  FFMA R48, R74.reuse, R50, R41 ;  /* 0x000000324a307223 */ /* 0x042fe40000000029 */
[C---:B------:R-:W-:Y:S01]  /*3ac0*/  FFMA R64, R74.reuse, R46, R43 ;  /* 0x0000002e4a407223 */ /* 0x040fe2000000002b */
[----:B------:R-:W1:Y:S01]  /*3ad0*/  LDS R36, [R24.X4+0x2180] ;  /* 0x0021800018247984 */ /* 0x000e620000004800 */
[C---:B------:R-:W-:Y:S02]  /*3ae0*/  FFMA R83, R74.reuse, R34, R83 ;  /* 0x000000224a537223 */ /* 0x040fe40000000053 */
[----:B------:R-:W-:Y:S02]  /*3af0*/  FFMA R85, R74, R30, R85 ;  /* 0x0000001e4a557223 */ /* 0x000fe40000000055 */
[C---:B------:R-:W-:Y:S01]  /*3b00*/  FFMA R97, R92.reuse, R33, R97 ;  /* 0x000000215c617223 */ /* 0x040fe20000000061 */
[----:B------:R-:W5:Y:S01]  /*3b10*/  LDS R74, [R24.X4+0x21c0] ;  /* 0x0021c000184a7984 */ /* 0x000f620000004800 */
[----:B------:R-:W-:-:S02]  /*3b20*/  FFMA R95, R92, R29, R95 ;  /* 0x0000001d5c5f7223 */ /* 0x000fc4000000005f */
[C---:B------:R-:W-:Y:S01]  /*3b30*/  FFMA R99, R94.reuse, R33, R72 ;  /* 0x000000215e637223 */ /* 0x040fe20000000048 */
[----:B------:R-:W-:Y:S01]  /*3b40*/  LDS R92, [R24.X4+0x2540] ;  /* 0x00254000185c7984 */ /* 0x000fe20000004800 */
[----:B------:R-:W-:Y:S02]  /*3b50*/  FFMA R101, R94, R29, R96 ;  /* 0x0000001d5e657223 */ /* 0x000fe40000000060 */
[C---:B------:R-:W-:Y:S01]  /*3b60*/  FFMA R33, R28.reuse, R33, R32 ;  /* 0x000000211c217223 */ /* 0x040fe20000000020 */
[----:B------:R-:W-:Y:S01]  /*3b70*/  LDS R94, [R24.X4+0x2560] ;  /* 0x00256000185e7984 */ /* 0x000fe20000004800 */
[----:B------:R-:W-:-:S03]  /*3b80*/  FFMA R29, R28, R29, R78 ;  /* 0x0000001d1c1d7223 */ /* 0x000fc6000000004e */
[----:B------:R-:W1:Y:S04]  /*3b90*/  LDS R32, [R24.X4+0x21e0] ;  /* 0x0021e00018207984 */ /* 0x000e680000004800 */
[----:B------:R-:W1:Y:S01]  /*3ba0*/  LDS R28, [R24.X4+0x2200] ;  /* 0x00220000181c7984 */ /* 0x000e620000004800 */
[C---:B0-----:R-:W-:Y:S02]  /*3bb0*/  FFMA R40, R68.reuse, R50, R37 ;  /* 0x0000003244287223 */ /* 0x041fe40000000025 */
[C---:B------:R-:W-:Y:S02]  /*3bc0*/  FFMA R42, R68.reuse, R46, R39 ;  /* 0x0000002e442a7223 */ /* 0x040fe40000000027 */
[C---:B------:R-:W-:Y:S02]  /*3bd0*/  FFMA R79, R68.reuse, R34, R79 ;  /* 0x00000022444f7223 */ /* 0x040fe4000000004f */
[----:B------:R-:W-:-:S02]  /*3be0*/  FFMA R81, R68, R30, R81 ;  /* 0x0000001e44517223 */ /* 0x000fc40000000051 */
[C---:B--2---:R-:W-:Y:S02]  /*3bf0*/  FFMA R37, R70.reuse, R50, R61 ;  /* 0x0000003246257223 */ /* 0x044fe4000000003d */
[C---:B------:R-:W-:Y:S02]  /*3c00*/  FFMA R39, R70.reuse, R46, R65 ;  /* 0x0000002e46277223 */ /* 0x040fe40000000041 */
[----:B------:R-:W-:Y:S02]  /*3c10*/  FFMA R87, R70, R34, R87 ;  /* 0x0000002246577223 */ /* 0x000fe40000000057 */
[C---:B------:R-:W-:Y:S02]  /*3c20*/  FFMA R41, R76.reuse, R50, R67 ;  /* 0x000000324c297223 */ /* 0x040fe40000000043 */
[C---:B------:R-:W-:Y:S02]  /*3c30*/  FFMA R43, R76.reuse, R46, R69 ;  /* 0x0000002e4c2b7223 */ /* 0x040fe40000000045 */
[----:B------:R-:W-:-:S02]  /*3c40*/  FFMA R91, R76, R34, R91 ;  /* 0x000000224c5b7223 */ /* 0x000fc4000000005b */
[----:B------:R-:W-:Y:S02]  /*3c50*/  FFMA R93, R76, R30, R93 ;  /* 0x0000001e4c5d7223 */ /* 0x000fe4000000005d */
[C---:B------:R-:W-:Y:S02]  /*3c60*/  FFMA R68, R80.reuse, R50, R71 ;  /* 0x0000003250447223 */ /* 0x040fe40000000047 */
[C---:B------:R-:W-:Y:S02]  /*3c70*/  FFMA R72, R80.reuse, R46, R73 ;  /* 0x0000002e50487223 */ /* 0x040fe40000000049 */
[----:B------:R-:W-:Y:S02]  /*3c80*/  FFMA R97, R80, R34, R97 ;  /* 0x0000002250617223 */ /* 0x000fe40000000061 */
[-C--:B------:R-:W-:Y:S02]  /*3c90*/  FFMA R89, R70, R30.reuse, R89 ;  /* 0x0000001e46597223 */ /* 0x080fe40000000059 */
[----:B------:R-:W-:-:S02]  /*3ca0*/  FFMA R80, R80, R30, R95 ;  /* 0x0000001e50507223 */ /* 0x000fc4000000005f */
[-C--:B------:R-:W-:Y:S02]  /*3cb0*/  FFMA R76, R82, R50.reuse, R75 ;  /* 0x00000032524c7223 */ /* 0x080fe4000000004b */
[C---:B----4-:R-:W-:Y:S02]  /*3cc0*/  FFMA R49, R84.reuse, R50, R49 ;  /* 0x0000003254317223 */ /* 0x050fe40000000031 */
[C---:B------:R-:W-:Y:S02]  /*3cd0*/  FFMA R50, R84.reuse, R46, R45 ;  /* 0x0000002e54327223 */ /* 0x040fe4000000002d */
[C---:B------:R-:W-:Y:S02]  /*3ce0*/  FFMA R33, R84.reuse, R34, R33 ;  /* 0x0000002254217223 */ /* 0x040fe40000000021 */
[----:B------:R-:W-:Y:S02]  /*3cf0*/  FFMA R84, R84, R30, R29 ;  /* 0x0000001e54547223 */ /* 0x000fe4000000001d */
[----:B------:R-:W-:-:S02]  /*3d00*/  FFMA R78, R82, R46, R77 ;  /* 0x0000002e524e7223 */ /* 0x000fc4000000004d */
[C---:B------:R-:W-:Y:S02]  /*3d10*/  FFMA R99, R82.reuse, R34, R99 ;  /* 0x0000002252637223 */ /* 0x040fe40000000063 */
[----:B------:R-:W-:Y:S02]  /*3d20*/  FFMA R101, R82, R30, R101 ;  /* 0x0000001e52657223 */ /* 0x000fe40000000065 */
[C---:B---3--:R-:W-:Y:S02]  /*3d30*/  FFMA R69, R44.reuse, R51, R40 ;  /* 0x000000332c457223 */ /* 0x048fe40000000028 */
[C---:B------:R-:W-:Y:S02]  /*3d40*/  FFMA R61, R44.reuse, R47, R42 ;  /* 0x0000002f2c3d7223 */ /* 0x040fe4000000002a */
[C---:B------:R-:W-:Y:S02]  /*3d50*/  FFMA R29, R44.reuse, R35, R79 ;  /* 0x000000232c1d7223 */ /* 0x040fe4000000004f */
[----:B------:R-:W-:-:S02]  /*3d60*/  FFMA R45, R44, R31, R81 ;  /* 0x0000001f2c2d7223 */ /* 0x000fc40000000051 */
[----:B------:R-:W-:Y:S02]  /*3d70*/  FFMA R71, R66, R47, R64 ;  /* 0x0000002f42477223 */ /* 0x000fe40000000040 */
[C---:B-1----:R-:W-:Y:S02]  /*3d80*/  FFMA R46, R36.reuse, R51, R37 ;  /* 0x00000033242e7223 */ /* 0x042fe40000000025 */
        /* <DEDUP_REMOVED lines=9> */
[----:B------:R-:W0:Y:S01]  /*3e20*/  LDS.128 R40, [R60+0x3850] ;  /* 0x003850003c287984 */ /* 0x000e220000000c00 */
[C---:B------:R-:W-:Y:S02]  /*3e30*/  FFMA R95, R66.reuse, R51, R48 ;  /* 0x00000033425f7223 */ /* 0x040fe40000000030 */
[C---:B------:R-:W-:Y:S01]  /*3e40*/  FFMA R65, R66.reuse, R35, R83 ;  /* 0x0000002342417223 */ /* 0x040fe20000000053 */
[----:B------:R-:W1:Y:S01]  /*3e50*/  LDS R93, [R24.X4+0x2340] ;  /* 0x00234000185d7984 */ /* 0x000e620000004800 */
[----:B------:R-:W-:-:S02]  /*3e60*/  FFMA R67, R66, R31, R85 ;  /* 0x0000001f42437223 */ /* 0x000fc40000000055 */
[C---:B-----5:R-:W-:Y:S01]  /*3e70*/  FFMA R79, R74.reuse, R31, R80 ;  /* 0x0000001f4a4f7223 */ /* 0x060fe20000000050 */
[----:B------:R-:W2:Y:S01]  /*3e80*/  LDS.128 R36, [R60+0x4850] ;  /* 0x004850003c247984 */ /* 0x000ea20000000c00 */
[C---:B------:R-:W-:Y:S02]  /*3e90*/  FFMA R30, R74.reuse, R51, R68 ;  /* 0x000000334a1e7223 */ /* 0x040fe40000000044 */
[C---:B------:R-:W-:Y:S01]  /*3ea0*/  FFMA R66, R74.reuse, R47, R72 ;  /* 0x0000002f4a427223 */ /* 0x040fe20000000048 */
[----:B------:R-:W3:Y:S01]  /*3eb0*/  LDS R80, [R24.X4+0x2300] ;  /* 0x0023000018507984 */ /* 0x000ee20000004800 */
[----:B------:R-:W-:Y:S02]  /*3ec0*/  FFMA R97, R74, R35, R97 ;  /* 0x000000234a617223 */ /* 0x000fe40000000061 */
[C---:B------:R-:W-:Y:S01]  /*3ed0*/  FFMA R76, R32.reuse, R51, R76 ;  /* 0x00000033204c7223 */ /* 0x040fe2000000004c */
[----:B------:R-:W4:Y:S01]  /*3ee0*/  LDS R91, [R24.X4+0x2360] ;  /* 0x00236000185b7984 */ /* 0x000f220000004800 */
[----:B------:R-:W-:-:S02]  /*3ef0*/  FFMA R78, R32, R47, R78 ;  /* 0x0000002f204e7223 */ /* 0x000fc4000000004e */
[C---:B------:R-:W-:Y:S01]  /*3f00*/  FFMA R99, R32.reuse, R35, R99 ;  /* 0x0000002320637223 */ /* 0x040fe20000000063 */
[----:B------:R-:W5:Y:S01]  /*3f10*/  LDS R85, [R24.X4+0x23c0] ;  /* 0x0023c00018557984 */ /* 0x000f620000004800 */
[----:B------:R-:W-:Y:S02]  /*3f20*/  FFMA R83, R32, R31, R101 ;  /* 0x0000001f20537223 */ /* 0x000fe40000000065 */
[C---:B------:R-:W-:Y:S02]  /*3f30*/  FFMA R74, R28.reuse, R35, R33 ;  /* 0x000000231c4a7223 */ /* 0x040fe40000000021 */
[----:B------:R-:W5:Y:S01]  /*3f40*/  LDS.128 R32, [R60+0x38d0] ;  /* 0x0038d0003c207984 */ /* 0x000f620000000c00 */
[C---:B------:R-:W-:Y:S02]  /*3f50*/  FFMA R72, R28.reuse, R51, R49 ;  /* 0x000000331c487223 */ /* 0x040fe40000000031 */
[C---:B------:R-:W-:Y:S02]  /*3f60*/  FFMA R47, R28.reuse, R47, R50 ;  /* 0x0000002f1c2f7223 */ /* 0x040fe40000000032 */
[----:B------:R-:W5:Y:S01]  /*3f70*/  LDS.128 R48, [R60+0x48d0] ;  /* 0x0048d0003c307984 */ /* 0x000f620000000c00 */
[----:B------:R-:W-:-:S02]  /*3f80*/  FFMA R84, R28, R31, R84 ;  /* 0x0000001f1c547223 */ /* 0x000fc40000000054 */
[C---:B0-----:R-:W-:Y:S02]  /*3f90*/  FFMA R28, R40.reuse, R87, R76 ;  /* 0x00000057281c7223 */ /* 0x041fe4000000004c */
[CC--:B------:R-:W-:Y:S02]  /*3fa0*/  FFMA R68, R40.reuse, R86.reuse, R95 ;  /* 0x0000005628447223 */ /* 0x0c0fe4000000005f */
[C---:B-1----:R-:W-:Y:S02]  /*3fb0*/  FFMA R46, R40.reuse, R93, R46 ;  /* 0x0000005d282e7223 */ /* 0x042fe4000000002e */
[----:B------:R-:W-:Y:S02]  /*3fc0*/  FFMA R30, R40, R89, R30 ;  /* 0x00000059281e7223 */ /* 0x000fe4000000001e */
[C---:B--2---:R-:W-:Y:S02]  /*3fd0*/  FFMA R90, R36.reuse, R93, R64 ;  /* 0x0000005d245a7223 */ /* 0x044fe40000000040 */
[----:B------:R-:W-:-:S02]  /*3fe0*/  FFMA R88, R36, R86, R71 ;  /* 0x0000005624587223 */ /* 0x000fc40000000047 */
[----:B---3--:R-:W-:Y:S02]  /*3ff0*/  FFMA R82, R40, R80, R69 ;  /* 0x0000005028527223 */ /* 0x008fe40000000045 */
[----:B------:R-:W-:Y:S02]  /*4000*/  FFMA R76, R80, R36, R61 ;  /* 0x00000024504c7223 */ /* 0x000fe4000000003d */
[-C--:B----4-:R-:W-:Y:S02]  /*4010*/  FFMA R44, R40, R91.reuse, R44 ;  /* 0x0000005b282c7223 */ /* 0x090fe4000000002c */
[C---:B------:R-:W-:Y:S02]  /*4020*/  FFMA R70, R36.reuse, R91, R70 ;  /* 0x0000005b24467223 */ /* 0x040fe40000000046 */
[C---:B------:R-:W-:Y:S02]  /*4030*/  FFMA R66, R36.reuse, R89, R66 ;  /* 0x0000005924427223 */ /* 0x040fe40000000042 */
[----:B------:R-:W-:-:S02]  /*4040*/  FFMA R64, R36, R87, R78 ;  /* 0x0000005724407223 */ /* 0x000fc4000000004e */
[-C--:B-----5:R-:W-:Y:S01]  /*4050*/  FFMA R40, R40, R85.reuse, R72 ;  /* 0x0000005528287223 */ /* 0x0a0fe20000000048 */
[----:B------:R-:W0:Y:S01]  /*4060*/  LDS R78, [R24.X4+0x24e0] ;  /* 0x0024e000184e7984 */ /* 0x000e220000004800 */
[----:B------:R-:W-:Y:S02]  /*4070*/  FFMA R36, R36, R85, R47 ;  /* 0x0000005524247223 */ /* 0x000fe4000000002f */
[-C--:B------:R-:W-:Y:S02]  /*4080*/  FFMA R47, R80, R32.reuse, R29 ;  /* 0x00000020502f7223 */ /* 0x080fe4000000001d */
[-C--:B------:R-:W-:Y:S02]  /*4090*/  FFMA R65, R86, R32.reuse, R65 ;  /* 0x0000002056417223 */ /* 0x080fe40000000041 */
[-C--:B------:R-:W-:Y:S02]  /*40a0*/  FFMA R73, R93, R32.reuse, R73 ;  /* 0x000000205d497223 */ /* 0x080fe40000000049 */
[----:B------:R-:W-:-:S02]  /*40b0*/  FFMA R71, R91, R32, R81 ;  /* 0x000000205b477223 */ /* 0x000fc40000000051 */
[-C--:B------:R-:W-:Y:S02]  /*40c0*/  FFMA R97, R89, R32.reuse, R97 ;  /* 0x0000002059617223 */ /* 0x080fe40000000061 */
[-C--:B------:R-:W-:Y:S02]  /*40d0*/  FFMA R72, R87, R32.reuse, R99 ;  /* 0x0000002057487223 */ /* 0x080fe40000000063 */
[----:B------:R-:W-:Y:S02]  /*40e0*/  FFMA R32, R85, R32, R74 ;  /* 0x0000002055207223 */ /* 0x000fe4000000004a */
[----:B------:R-:W1:Y:S01]  /*40f0*/  LDS R74, [R24.X4+0x24c0] ;  /* 0x0024c000184a7984 */ /* 0x000e620000004800 */
[-C--:B------:R-:W-:Y:S02]  /*4100*/  FFMA R45, R80, R48.reuse, R45 ;  /* 0x00000030502d7223 */ /* 0x080fe4000000002d */
[-C--:B------:R-:W-:Y:S01]  /*4110*/  FFMA R67, R86, R48.reuse, R67 ;  /* 0x0000003056437223 */ /* 0x080fe20000000043 */
[----:B------:R-:W2:Y:S04]  /*4120*/  LDS R80, [R24.X4+0x2500] ;  /* 0x0025000018507984 */ /* 0x000ea80000004800 */
[----:B------:R-:W3:Y:S01]  /*4130*/  LDS R86, [R24.X4+0x2520] ;  /* 0x0025200018567984 */ /* 0x000ee20000004800 */
[----:B------:R-:W-:-:S02]  /*4140*/  FFMA R75, R93, R48, R75 ;  /* 0x000000305d4b7223 */ /* 0x000fc4000000004b */
[-C--:B------:R-:W-:Y:S02]  /*4150*/  FFMA R77, R91, R48.reuse, R77 ;  /* 0x000000305b4d7223 */ /* 0x080fe4000000004d */
[-C--:B------:R-:W-:Y:S02]  /*4160*/  FFMA R95, R89, R48.reuse, R79 ;  /* 0x00000030595f7223 */ /* 0x080fe4000000004f */
[-C--:B------:R-:W-:Y:S02]  /*4170*/  FFMA R96, R87, R48.reuse, R83 ;  /* 0x0000003057607223 */ /* 0x080fe40000000053 */
[----:B------:R-:W-:Y:S02]  /*4180*/  FFMA R84, R85, R48, R84 ;  /* 0x0000003055547223 */ /* 0x000fe40000000054 */
[----:B------:R-:W4:Y:S01]  /*4190*/  LDS R48, [R24.X4+0x2580] ;  /* 0x0025800018307984 */ /* 0x000f220000004800 */
[C---:B0-----:R-:W-:Y:S02]  /*41a0*/  FFMA R83, R78.reuse, R33, R65 ;  /* 0x000000214e537223 */ /* 0x041fe40000000041 */
[----:B------:R-:W-:-:S02]  /*41b0*/  FFMA R85, R78, R49, R67 ;  /* 0x000000314e557223 */ /* 0x000fc40000000043 */
[----:B------:R-:W-:Y:S02]  /*41c0*/  FFMA R99, R94, R33, R72 ;  /* 0x000000215e637223 */ /* 0x000fe40000000048 */
[----:B------:R-:W-:Y:S01]  /*41d0*/  LDS R72, [R24.X4+0x28c0] ;  /* 0x0028c00018487984 */ /* 0x000fe20000004800 */
[C---:B-1----:R-:W-:Y:S02]  /*41e0*/  FFMA R81, R74.reuse, R49, R45 ;  /* 0x000000314a517223 */ /* 0x042fe4000000002d */
[C---:B------:R-:W-:Y:S02]  /*41f0*/  FFMA R29, R74.reuse, R41, R82 ;  /* 0x000000294a1d7223 */ /* 0x040fe40000000052 */
[C---:B------:R-:W-:Y:S01]  /*4200*/  FFMA R31, R74.reuse, R37, R76 ;  /* 0x000000254a1f7223 */ /* 0x040fe2000000004c */
[----:B------:R-:W-:Y:S01]  /*4210*/  LDS R82, [R24.X4+0x2740] ;  /* 0x0027400018527984 */ /* 0x000fe20000004800 */
[----:B------:R-:W-:Y:S02]  /*4220*/  FFMA R79, R74, R33, R47 ;  /* 0x000000214a4f7223 */ /* 0x000fe4000000002f */
[-C--:B------:R-:W-:Y:S01]  /*4230*/  FFMA R45, R78, R41.reuse, R68 ;  /* 0x000000294e2d7223 */ /* 0x080fe20000000044 */
[----:B------:R-:W-:Y:S01]  /*4240*/  LDS R74, [R24.X4+0x26a0] ;  /* 0x0026a000184a7984 */ /* 0x000fe20000004800 */
[----:B--2---:R-:W-:-:S02]  /*4250*/  FFMA R61, R80, R41, R46 ;  /* 0x00000029503d7223 */ /* 0x004fc4000000002e */
[C---:B------:R-:W-:Y:S01]  /*4260*/  FFMA R65, R80.reuse, R37, R90 ;  /* 0x0000002550417223 */ /* 0x040fe2000000005a */
[----:B------:R-:W0:Y:S01]  /*4270*/  LDS R68, [R24.X4+0x2680] ;  /* 0x0026800018447984 */ /* 0x000e220000004800 */
[C---:B------:R-:W-:Y:S02]  /*4280*/  FFMA R87, R80.reuse, R33, R73 ;  /* 0x0000002150577223 */ /* 0x040fe40000000049 */
[----:B------:R-:W-:Y:S01]  /*4290*/  FFMA R89, R80, R49, R75 ;  /* 0x0000003150597223 */ /* 0x000fe2000000004b */
[----:B------:R-:W-:Y:S01]  /*42a0*/  LDS R76, [R24.X4+0x26e0] ;  /* 0x0026e000184c7984 */ /* 0x000fe20000004800 */
[----:B---3--:R-:W-:-:S03]  /*42b0*/  FFMA R69, R86, R37, R70 ;  /* 0x0000002556457223 */ /* 0x008fc60000000046 */
[----:B------:R-:W1:Y:S01]  /*42c0*/  LDS R70, [R24.X4+0x26c0] ;  /* 0x0026c00018467984 */ /* 0x000e620000004800 */
[----:B------:R-:W-:-:S03]  /*42d0*/  FFMA R47, R78, R37, R88 ;  /* 0x000000254e2f7223 */ /* 0x000fc60000000058 */
[----:B------:R-:W2:Y:S01]  /*42e0*/  LDS R80, [R24.X4+0x2720] ;  /* 0x0027200018507984 */ /* 0x000ea20000004800 */
[C---:B------:R-:W-:Y:S02]  /*42f0*/  FFMA R93, R86.reuse, R49, R77 ;  /* 0x00000031565d7223 */ /* 0x040fe4000000004d */
[----:B------:R-:W-:Y:S01]  /*4300*/  FFMA R91, R86, R33, R71 ;  /* 0x00000021565b7223 */ /* 0x000fe20000000047 */
[----:B------:R-:W3:Y:S01]  /*4310*/  LDS R78, [R24.X4+0x2700] ;  /* 0x00270000184e7984 */ /* 0x000ee20000004800 */
[----:B------:R-:W-:Y:S02]  /*4320*/  FFMA R73, R92, R37, R66 ;  /* 0x000000255c497223 */ /* 0x000fe40000000042 */
[C---:B------:R-:W-:Y:S01]  /*4330*/  FFMA R75, R94.reuse, R41, R28 ;  /* 0x000000295e4b7223 */ /* 0x040fe2000000001c */
[----:B------:R-:W-:Y:S01]  /*4340*/  LDS R46, [R24.X4+0x2840] ;  /* 0x00284000182e7984 */ /* 0x000fe20000004800 */
[----:B------:R-:W-:Y:S02]  /*4350*/  FFMA R77, R94, R37, R64 ;  /* 0x000000255e4d7223 */ /* 0x000fe40000000040 */
[----:B------:R-:W-:Y:S01]  /*4360*/  FFMA R71, R92, R41, R30 ;  /* 0x000000295c477223 */ /* 0x000fe2000000001e */
[----:B------:R-:W5:Y:S01]  /*4370*/  LDS R28, [R24.X4+0x28e0] ;  /* 0x0028e000181c7984 */ /* 0x000f620000004800 */
[----:B----4-:R-:W-:-:S03]  /*4380*/  FFMA R37, R48, R37, R36 ;  /* 0x0000002530257223 */ /* 0x010fc60000000024 */
[----:B------:R-:W4:Y:S04]  /*4390*/  LDS R30, [R24.X4+0x2880] ;  /* 0x00288000181e7984 */ /* 0x000f280000004800 */
[----:B------:R-:W2:Y:S04]  /*43a0*/  LDS R36, [R24.X4+0x28a0] ;  /* 0x0028a00018247984 */ /* 0x000ea80000004800 */
[----:B------:R-:W2:Y:S01]  /*43b0*/  LDS R66, [R24.X4+0x2860] ;  /* 0x0028600018427984 */ /* 0x000ea20000004800 */
[----:B------:R-:W-:Y:S02]  /*43c0*/  FFMA R67, R86, R41, R44 ;  /* 0x0000002956437223 */ /* 0x000fe4000000002c */
[----:B------:R-:W-:-:S02]  /*43d0*/  FFMA R97, R92, R33, R97 ;  /* 0x000000215c617223 */ /* 0x000fc40000000061 */
[-C--:B------:R-:W-:Y:S02]  /*43e0*/  FFMA R95, R92, R49.reuse, R95 ;  /* 0x000000315c5f7223 */ /* 0x080fe4000000005f */
[----:B------:R-:W-:Y:S02]  /*43f0*/  FFMA R101, R94, R49, R96 ;  /* 0x000000315e657223 */ /* 0x000fe40000000060 */
[C---:B------:R-:W-:Y:S02]  /*4400*/  FFMA R41, R48.reuse, R41, R40 ;  /* 0x0000002930297223 */ /* 0x040fe40000000028 */
[C---:B------:R-:W-:Y:S02]  /*4410*/  FFMA R33, R48.reuse, R33, R32 ;  /* 0x0000002130217223 */ /* 0x040fe40000000020 */
[----:B------:R-:W-:Y:S01]  /*4420*/  FFMA R49, R48, R49, R84 ;  /* 0x0000003130317223 */ /* 0x000fe20000000054 */
[----:B------:R-:W4:Y:S01]  /*4430*/  LDS R32, [R24.X4+0x2900] ;  /* 0x0029000018207984 */ /* 0x000f220000004800 */
[----:B0-----:R-:W-:-:S02]  /*4440*/  FFMA R40, R68, R42, R29 ;  /* 0x0000002a44287223 */ /* 0x001fc4000000001d */
[C---:B------:R-:W-:Y:S02]  /*4450*/  FFMA R44, R68.reuse, R38, R31 ;  /* 0x00000026442c7223 */ /* 0x040fe4000000001f */
[----:B------:R-:W-:Y:S02]  /*4460*/  FFMA R84, R68, R34, R79 ;  /* 0x0000002244547223 */ /* 0x000fe4000000004f */
[C---:B------:R-:W-:Y:S02]  /*4470*/  FFMA R48, R74.reuse, R42, R45 ;  /* 0x0000002a4a307223 */ /* 0x040fe4000000002d */
[C---:B------:R-:W-:Y:S02]  /*4480*/  FFMA R64, R74.reuse, R38, R47 ;  /* 0x000000264a407223 */ /* 0x040fe4000000002f */
[C---:B------:R-:W-:Y:S02]  /*4490*/  FFMA R83, R74.reuse, R34, R83 ;  /* 0x000000224a537223 */ /* 0x040fe40000000053 */
[----:B------:R-:W-:-:S02]  /*44a0*/  FFMA R85, R74, R50, R85 ;  /* 0x000000324a557223 */ /* 0x000fc40000000055 */
[C---:B-1----:R-:W-:Y:S02]  /*44b0*/  FFMA R29, R70.reuse, R42, R61 ;  /* 0x0000002a461d7223 */ /* 0x042fe4000000003d */
[C---:B------:R-:W-:Y:S02]  /*44c0*/  FFMA R31, R70.reuse, R38, R65 ;  /* 0x00000026461f7223 */ /* 0x040fe40000000041 */
[C---:B------:R-:W-:Y:S02]  /*44d0*/  FFMA R87, R70.reuse, R34, R87 ;  /* 0x0000002246577223 */ /* 0x040fe40000000057 */
[----:B------:R-:W-:Y:S02]  /*44e0*/  FFMA R89, R70, R50, R89 ;  /* 0x0000003246597223 */ /* 0x000fe40000000059 */
[C---:B------:R-:W-:Y:S02]  /*44f0*/  FFMA R45, R76.reuse, R42, R67 ;  /* 0x0000002a4c2d7223 */ /* 0x040fe40000000043 */
[----:B------:R-:W-:-:S02]  /*4500*/  FFMA R47, R76, R38, R69 ;  /* 0x000000264c2f7223 */ /* 0x000fc40000000045 */
[----:B--2---:R-:W-:Y:S02]  /*4510*/  FFMA R79, R80, R38, R77 ;  /* 0x00000026504f7223 */ /* 0x004fe4000000004d */
[----:B------:R-:W-:Y:S02]  /*4520*/  FFMA R81, R68, R50, R81 ;  /* 0x0000003244517223 */ /* 0x000fe40000000051 */
[C---:B------:R-:W-:Y:S02]  /*4530*/  FFMA R74, R80.reuse, R42, R75 ;  /* 0x0000002a504a7223 */ /* 0x040fe4000000004b */
[C---:B------:R-:W-:Y:S02]  /*4540*/  FFMA R99, R80.reuse, R34, R99 ;  /* 0x0000002250637223 */ /* 0x040fe40000000063 */
[-C--:B------:R-:W-:Y:S02]  /*4550*/  FFMA R101, R80, R50.reuse, R101 ;  /* 0x0000003250657223 */ /* 0x080fe40000000065 */
[----:B------:R-:W-:-:S02]  /*4560*/  FFMA R93, R76, R50, R93 ;  /* 0x000000324c5d7223 */ /* 0x000fc4000000005d */
[----:B---3--:R-:W-:Y:S02]  /*4570*/  FFMA R95, R78, R50, R95 ;  /* 0x000000324e5f7223 */ /* 0x008fe4000000005f */
[----:B------:R-:W-:Y:S02]  /*4580*/  FFMA R91, R76, R34, R91 ;  /* 0x000000224c5b7223 */ /* 0x000fe4000000005b */
[C---:B------:R-:W-:Y:S02]  /*4590*/  FFMA R68, R78.reuse, R42, R71 ;  /* 0x0000002a4e447223 */ /* 0x040fe40000000047 */
[C---:B------:R-:W-:Y:S02]  /*45a0*/  FFMA R70, R78.reuse, R38, R73 ;  /* 0x000000264e467223 */ /* 0x040fe40000000049 */
[----:B------:R-:W-:Y:S02]  /*45b0*/  FFMA R97, R78, R34, R97 ;  /* 0x000000224e617223 */ /* 0x000fe40000000061 */
[----:B------:R-:W-:-:S02]  /*45c0*/  FFMA R90, R82, R42, R41 ;  /* 0x0000002a525a7223 */ /* 0x000fc40000000029 */
[C---:B------:R-:W-:Y:S02]  /*45d0*/  FFMA R92, R82.reuse, R38, R37 ;  /* 0x00000026525c7223 */ /* 0x040fe40000000025 */
[C---:B------:R-:W-:Y:S02]  /*45e0*/  FFMA R94, R82.reuse, R34, R33 ;  /* 0x00000022525e7223 */ /* 0x040fe40000000021 */
[----:B------:R-:W-:Y:S02]  /*45f0*/  FFMA R50, R82, R50, R49 ;  /* 0x0000003252327223 */ /* 0x000fe40000000031 */
[----:B-----5:R-:W-:Y:S02]  /*4600*/  FFMA R88, R28, R39, R79 ;  /* 0x000000271c587223 */ /* 0x020fe4000000004f */
[C---:B------:R-:W-:Y:S02]  /*4610*/  FFMA R33, R46.reuse, R43, R40 ;  /* 0x0000002b2e217223 */ /* 0x040fe40000000028 */
[C---:B------:R-:W-:Y:S01]  /*4620*/  FFMA R37, R46.reuse, R39, R44 ;  /* 0x000000272e257223 */ /* 0x040fe2000000002c */
[----:B------:R-:W-:Y:S01]  /*4630*/  LDS R40, [R24.X4+0x2a00] ;  /* 0x002a000018287984 */ /* 0x000fe20000004800 */
[----:B------:R-:W-:-:S02]  /*4640*/  FFMA R41, R46, R35, R84 ;  /* 0x000000232e297223 */ /* 0x000fc40000000054 */
[----:B------:R-:W-:Y:S02]  /*4650*/  FFMA R49, R46, R51, R81 ;  /* 0x000000332e317223 */ /* 0x000fe40000000051 */
[C---:B----4-:R-:W-:Y:S01]  /*4660*/  FFMA R76, R30.reuse, R43, R29 ;  /* 0x0000002b1e4c7223 */ /* 0x050fe2000000001d */
        /* <DEDUP_REMOVED lines=10> */
[----:B------:R-:W0:Y:S01]  /*4710*/  LDS.128 R44, [R60+0x3860] ;  /* 0x003860003c2c7984 */ /* 0x000e220000000c00 */
[----:B------:R-:W-:-:S03]  /*4720*/  FFMA R42, R28, R51, R101 ;  /* 0x000000331c2a7223 */ /* 0x000fc60000000065 */
[----:B------:R-:W1:Y:S01]  /*4730*/  LDS.128 R28, [R60+0x4860] ;  /* 0x004860003c1c7984 */ /* 0x000e620000000c00 */
[C---:B------:R-:W-:Y:S02]  /*4740*/  FFMA R71, R36.reuse, R35, R91 ;  /* 0x0000002324477223 */ /* 0x040fe4000000005b */
[----:B------:R-:W-:Y:S01]  /*4750*/  FFMA R73, R36, R51, R93 ;  /* 0x0000003324497223 */ /* 0x000fe2000000005d */
[----:B------:R-:W-:Y:S01]  /*4760*/  LDS R91, [R24.X4+0x2ac0] ;  /* 0x002ac000185b7984 */ /* 0x000fe20000004800 */
[----:B------:R-:W-:Y:S02]  /*4770*/  FFMA R34, R66, R39, R64 ;  /* 0x0000002742227223 */ /* 0x000fe40000000040 */
[C---:B------:R-:W-:Y:S01]  /*4780*/  FFMA R36, R72.reuse, R43, R68 ;  /* 0x0000002b48247223 */ /* 0x040fe20000000044 */
[----:B------:R-:W2:Y:S01]  /*4790*/  LDS R64, [R24.X4+0x2c40] ;  /* 0x002c400018407984 */ /* 0x000ea20000004800 */
[C---:B------:R-:W-:Y:S02]  /*47a0*/  FFMA R84, R72.reuse, R39, R70 ;  /* 0x0000002748547223 */ /* 0x040fe40000000046 */
[C---:B------:R-:W-:Y:S01]  /*47b0*/  FFMA R75, R72.reuse, R35, R97 ;  /* 0x00000023484b7223 */ /* 0x040fe20000000061 */
[----:B------:R-:W3:Y:S01]  /*47c0*/  LDS R70, [R24.X4+0x2be0] ;  /* 0x002be00018467984 */ /* 0x000ee20000004800 */
[----:B------:R-:W-:-:S03]  /*47d0*/  FFMA R77, R72, R51, R95 ;  /* 0x00000033484d7223 */ /* 0x000fc6000000005f */
[----:B------:R-:W4:Y:S01]  /*47e0*/  LDS R72, [R24.X4+0x2bc0] ;  /* 0x002bc00018487984 */ /* 0x000f220000004800 */
[C---:B------:R-:W-:Y:S02]  /*47f0*/  FFMA R61, R66.reuse, R35, R83 ;  /* 0x00000023423d7223 */ /* 0x040fe40000000053 */
[C---:B------:R-:W-:Y:S01]  /*4800*/  FFMA R65, R66.reuse, R51, R85 ;  /* 0x0000003342417223 */ /* 0x040fe20000000055 */
[----:B------:R-:W-:Y:S04]  /*4810*/  LDS R83, [R24.X4+0x2aa0] ;  /* 0x002aa00018537984 */ /* 0x000fe80000004800 */
[----:B------:R-:W5:Y:S01]  /*4820*/  LDS R85, [R24.X4+0x2a40] ;  /* 0x002a400018557984 */ /* 0x000f620000004800 */
[-C--:B------:R-:W-:Y:S02]  /*4830*/  FFMA R38, R66, R43.reuse, R48 ;  /* 0x0000002b42267223 */ /* 0x080fe40000000030 */
[C---:B------:R-:W-:Y:S01]  /*4840*/  FFMA R90, R32.reuse, R43, R90 ;  /* 0x0000002b205a7223 */ /* 0x040fe2000000005a */
[----:B------:R-:W-:Y:S01]  /*4850*/  LDS R68, [R24.X4+0x2c00] ;  /* 0x002c000018447984 */ /* 0x000fe20000004800 */
[----:B------:R-:W-:-:S02]  /*4860*/  FFMA R50, R32, R51, R50 ;  /* 0x0000003320327223 */ /* 0x000fc40000000032 */
[----:B------:R-:W-:Y:S01]  /*4870*/  FFMA R92, R32, R39, R92 ;  /* 0x00000027205c7223 */ /* 0x000fe2000000005c */
[----:B------:R-:W5:Y:S01]  /*4880*/  LDS R66, [R24.X4+0x2c20] ;  /* 0x002c200018427984 */ /* 0x000f620000004800 */
[----:B0-----:R-:W-:-:S03]  /*4890*/  FFMA R33, R44, R40, R33 ;  /* 0x000000282c217223 */ /* 0x001fc60000000021 */
[----:B------:R-:W-:Y:S01]  /*48a0*/  LDS R48, [R24.X4+0x2c60] ;  /* 0x002c600018307984 */ /* 0x000fe20000004800 */
[C---:B------:R-:W-:Y:S02]  /*48b0*/  FFMA R38, R44.reuse, R87, R38 ;  /* 0x000000572c267223 */ /* 0x040fe40000000026 */
[----:B------:R-:W-:Y:S01]  /*48c0*/  FFMA R36, R44, R89, R36 ;  /* 0x000000592c247223 */ /* 0x000fe20000000024 */
[----:B------:R-:W-:Y:S01]  /*48d0*/  LDS R74, [R24.X4+0x2c80] ;  /* 0x002c8000184a7984 */ /* 0x000fe20000004800 */
[----:B-1----:R-:W-:Y:S02]  /*48e0*/  FFMA R37, R40, R28, R37 ;  /* 0x0000001c28257223 */ /* 0x002fe40000000025 */
[----:B------:R-:W-:Y:S02]  /*48f0*/  FFMA R34, R28, R87, R34 ;  /* 0x000000571c227223 */ /* 0x000fe40000000022 */
[----:B------:R-:W-:Y:S02]  /*4900*/  FFMA R43, R32, R35, R94 ;  /* 0x00000023202b7223 */ /* 0x000fe4000000005e */
[----:B--2---:R-:W-:-:S02]  /*4910*/  FFMA R99, R64, R45, R36 ;  /* 0x0000002d40637223 */ /* 0x004fc40000000024 */
[C---:B---3--:R-:W-:Y:S02]  /*4920*/  FFMA R51, R70.reuse, R45, R38 ;  /* 0x0000002d46337223 */ /* 0x048fe40000000026 */
[----:B------:R-:W-:Y:S02]  /*4930*/  FFMA R103, R70, R29, R34 ;  /* 0x0000001d46677223 */ /* 0x000fe40000000022 */
[C---:B----4-:R-:W-:Y:S02]  /*4940*/  FFMA R93, R72.reuse, R45, R33 ;  /* 0x0000002d485d7223 */ /* 0x050fe40000000021 */
[----:B------:R-:W-:Y:S01]  /*4950*/  FFMA R105, R72, R29, R37 ;  /* 0x0000001d48697223 */ /* 0x000fe20000000025 */
[----:B------:R-:W0:Y:S04]  /*4960*/  LDS.128 R32, [R60+0x38e0] ;  /* 0x0038e0003c207984 */ /* 0x000e280000000c00 */
[----:B------:R-:W1:Y:S01]  /*4970*/  LDS.128 R36, [R60+0x48e0] ;  /* 0x0048e0003c247984 */ /* 0x000e620000000c00 */
[----:B-----5:R-:W-:-:S02]  /*4980*/  FFMA R78, R28, R85, R78 ;  /* 0x000000551c4e7223 */ /* 0x020fc4000000004e */
[C---:B------:R-:W-:Y:S02]  /*4990*/  FFMA R82, R28.reuse, R81, R82 ;  /* 0x000000511c527223 */ /* 0x040fe40000000052 */
[C---:B------:R-:W-:Y:S02]  /*49a0*/  FFMA R84, R28.reuse, R89, R84 ;  /* 0x000000591c547223 */ /* 0x040fe40000000054 */
[C---:B------:R-:W-:Y:S02]  /*49b0*/  FFMA R88, R28.reuse, R83, R88 ;  /* 0x000000531c587223 */ /* 0x040fe40000000058 */
[----:B------:R-:W-:Y:S02]  /*49c0*/  FFMA R92, R28, R91, R92 ;  /* 0x0000005b1c5c7223 */ /* 0x000fe4000000005c */
[----:B------:R-:W2:Y:S01]  /*49d0*/  LDS R28, [R24.X4+0x2d80] ;  /* 0x002d8000181c7984 */ /* 0x000ea20000004800 */
[C---:B------:R-:W-:Y:S02]  /*49e0*/  FFMA R80, R44.reuse, R81, R80 ;  /* 0x000000512c507223 */ /* 0x040fe40000000050 */
[----:B------:R-:W-:-:S02]  /*49f0*/  FFMA R76, R44, R85, R76 ;  /* 0x000000552c4c7223 */ /* 0x000fc4000000004c */
[----:B------:R-:W-:Y:S02]  /*4a00*/  FFMA R95, R66, R45, R80 ;  /* 0x0000002d425f7223 */ /* 0x000fe40000000050 */
[C---:B------:R-:W-:Y:S01]  /*4a10*/  FFMA R109, R68.reuse, R29, R78 ;  /* 0x0000001d446d7223 */ /* 0x040fe2000000004e */
[----:B------:R-:W-:Y:S01]  /*4a20*/  LDS R80, [R24.X4+0x2e20] ;  /* 0x002e200018507984 */ /* 0x000fe20000004800 */
[----:B------:R-:W-:Y:S02]  /*4a30*/  FFMA R97, R68, R45, R76 ;  /* 0x0000002d44617223 */ /* 0x000fe4000000004c */
[C---:B------:R-:W-:Y:S01]  /*4a40*/  FFMA R86, R44.reuse, R83, R86 ;  /* 0x000000532c567223 */ /* 0x040fe20000000056 */
[----:B------:R-:W3:Y:S01]  /*4a50*/  LDS R78, [R24.X4+0x2dc0] ;  /* 0x002dc000184e7984 */ /* 0x000ee20000004800 */
[----:B------:R-:W-:-:S03]  /*4a60*/  FFMA R90, R44, R91, R90 ;  /* 0x0000005b2c5a7223 */ /* 0x000fc6000000005a */
[----:B------:R-:W-:Y:S01]  /*4a70*/  LDS R76, [R24.X4+0x2da0] ;  /* 0x002da000184c7984 */ /* 0x000fe20000004800 */
[CC--:B0-----:R-:W-:Y:S02]  /*4a80*/  FFMA R41, R40.reuse, R32.reuse, R41 ;  /* 0x0000002028297223 */ /* 0x0c1fe40000000029 */
[C---:B------:R-:W-:Y:S02]  /*4a90*/  FFMA R61, R87.reuse, R32, R61 ;  /* 0x00000020573d7223 */ /* 0x040fe4000000003d */
[-C--:B-1----:R-:W-:Y:S02]  /*4aa0*/  FFMA R49, R40, R36.reuse, R49 ;  /* 0x0000002428317223 */ /* 0x082fe40000000031 */
[----:B------:R-:W-:Y:S01]  /*4ab0*/  FFMA R65, R87, R36, R65 ;  /* 0x0000002457417223 */ /* 0x000fe20000000041 */
[----:B------:R-:W-:Y:S01]  /*4ac0*/  LDS R40, [R24.X4+0x2fa0] ;  /* 0x002fa00018287984 */ /* 0x000fe20000004800 */
[-C--:B------:R-:W-:Y:S02]  /*4ad0*/  FFMA R67, R85, R32.reuse, R67 ;  /* 0x0000002055437223 */ /* 0x080fe40000000043 */
[-C--:B------:R-:W-:Y:S01]  /*4ae0*/  FFMA R71, R81, R32.reuse, R71 ;  /* 0x0000002051477223 */ /* 0x080fe20000000047 */
[----:B------:R-:W-:Y:S01]  /*4af0*/  LDS R87, [R24.X4+0x31a0] ;  /* 0x0031a00018577984 */ /* 0x000fe20000004800 */
[----:B------:R-:W-:-:S02]  /*4b00*/  FFMA R75, R89, R32, R75 ;  /* 0x00000020594b7223 */ /* 0x000fc4000000004b */
[-C--:B------:R-:W-:Y:S02]  /*4b10*/  FFMA R79, R83, R32.reuse, R79 ;  /* 0x00000020534f7223 */ /* 0x080fe4000000004f */
[----:B------:R-:W-:Y:S02]  /*4b20*/  FFMA R32, R91, R32, R43 ;  /* 0x000000205b207223 */ /* 0x000fe4000000002b */
[C---:B------:R-:W-:Y:S02]  /*4b30*/  FFMA R43, R72.reuse, R33, R41 ;  /* 0x00000021482b7223 */ /* 0x040fe40000000029 */
[----:B------:R-:W-:Y:S02]  /*4b40*/  FFMA R49, R72, R37, R49 ;  /* 0x0000002548317223 */ /* 0x000fe40000000031 */
[----:B------:R-:W-:Y:S01]  /*4b50*/  FFMA R77, R89, R36, R77 ;  /* 0x00000024594d7223 */ /* 0x000fe2000000004d */
[----:B------:R-:W0:Y:S01]  /*4b60*/  LDS R72, [R24.X4+0x2de0] ;  /* 0x002de00018487984 */ /* 0x000e220000004800 */
[----:B------:R-:W-:-:S02]  /*4b70*/  FFMA R61, R70, R33, R61 ;  /* 0x00000021463d7223 */ /* 0x000fc4000000003d */
[----:B------:R-:W-:Y:S01]  /*4b80*/  FFMA R65, R70, R37, R65 ;  /* 0x0000002546417223 */ /* 0x000fe20000000041 */
[----:B------:R-:W-:Y:S01]  /*4b90*/  LDS R89, [R24.X4+0x3140] ;  /* 0x0031400018597984 */ /* 0x000fe20000004800 */
[-C--:B------:R-:W-:Y:S02]  /*4ba0*/  FFMA R69, R85, R36.reuse, R69 ;  /* 0x0000002455457223 */ /* 0x080fe40000000045 */
[-C--:B------:R-:W-:Y:S01]  /*4bb0*/  FFMA R73, R81, R36.reuse, R73 ;  /* 0x0000002451497223 */ /* 0x080fe20000000049 */
[----:B------:R-:W1:Y:S01]  /*4bc0*/  LDS R70, [R24.X4+0x2e00] ;  /* 0x002e000018467984 */ /* 0x000e620000004800 */
[-C--:B------:R-:W-:Y:S02]  /*4bd0*/  FFMA R42, R83, R36.reuse, R42 ;  /* 0x00000024532a7223 */ /* 0x080fe4000000002a */
[----:B------:R-:W-:Y:S01]  /*4be0*/  FFMA R50, R91, R36, R50 ;  /* 0x000000245b327223 */ /* 0x000fe20000000032 */
[----:B------:R-:W4:Y:S01]  /*4bf0*/  LDS R81, [R24.X4+0x2e40] ;  /* 0x002e400018517984 */ /* 0x000f220000004800 */
[----:B------:R-:W-:-:S02]  /*4c00*/  FFMA R67, R68, R33, R67 ;  /* 0x0000002144437223 */ /* 0x000fc40000000043 */
[-C--:B------:R-:W-:Y:S01]  /*4c10*/  FFMA R71, R66, R33.reuse, R71 ;  /* 0x0000002142477223 */ /* 0x080fe20000000047 */
[----:B------:R-:W5:Y:S01]  /*4c20*/  LDS R36, [R24.X4+0x2f80] ;  /* 0x002f800018247984 */ /* 0x000f620000004800 */
[-C--:B------:R-:W-:Y:S02]  /*4c30*/  FFMA R75, R64, R33.reuse, R75 ;  /* 0x00000021404b7223 */ /* 0x080fe4000000004b */
[----:B------:R-:W-:Y:S01]  /*4c40*/  FFMA R41, R48, R33, R79 ;  /* 0x0000002130297223 */ /* 0x000fe2000000004f */
[----:B------:R-:W-:Y:S01]  /*4c50*/  LDS R91, [R24.X4+0x3120] ;  /* 0x00312000185b7984 */ /* 0x000fe20000004800 */
[----:B------:R-:W-:Y:S02]  /*4c60*/  FFMA R111, R64, R29, R84 ;  /* 0x0000001d406f7223 */ /* 0x000fe40000000054 */
[----:B------:R-:W-:Y:S02]  /*4c70*/  FFMA R33, R74, R33, R32 ;  /* 0x000000214a217223 */ /* 0x000fe40000000020 */
[----:B------:R-:W-:Y:S01]  /*4c80*/  FFMA R77, R64, R37, R77 ;  /* 0x00000025404d7223 */ /* 0x000fe2000000004d */
[----:B------:R-:W-:Y:S01]  /*4c90*/  LDS R32, [R24.X4+0x2fe0] ;  /* 0x002fe00018207984 */ /* 0x000fe20000004800 */
[----:B------:R-:W-:-:S02]  /*4ca0*/  FFMA R101, R48, R45, R86 ;  /* 0x0000002d30657223 */ /* 0x000fc40000000056 */
[-C--:B------:R-:W-:Y:S01]  /*4cb0*/  FFMA R107, R66, R29.reuse, R82 ;  /* 0x0000001d426b7223 */ /* 0x080fe20000000052 */
[----:B------:R-:W4:Y:S01]  /*4cc0*/  LDS R64, [R24.X4+0x2f40] ;  /* 0x002f400018407984 */ /* 0x000f220000004800 */
[----:B------:R-:W-:Y:S02]  /*4cd0*/  FFMA R113, R48, R29, R88 ;  /* 0x0000001d30717223 */ /* 0x000fe40000000058 */
[-C--:B------:R-:W-:Y:S02]  /*4ce0*/  FFMA R69, R68, R37.reuse, R69 ;  /* 0x0000002544457223 */ /* 0x080fe40000000045 */
[-C--:B------:R-:W-:Y:S02]  /*4cf0*/  FFMA R73, R66, R37.reuse, R73 ;  /* 0x0000002542497223 */ /* 0x080fe40000000049 */
[----:B------:R-:W-:Y:S01]  /*4d00*/  FFMA R79, R48, R37, R42 ;  /* 0x00000025304f7223 */ /* 0x000fe2000000002a */
[----:B------:R-:W4:Y:S01]  /*4d10*/  LDS R66, [R24.X4+0x2f60] ;  /* 0x002f600018427984 */ /* 0x000f220000004800 */
[----:B------:R-:W-:-:S02]  /*4d20*/  FFMA R45, R74, R45, R90 ;  /* 0x0000002d4a2d7223 */ /* 0x000fc4000000005a */
[C---:B------:R-:W-:Y:S02]  /*4d30*/  FFMA R29, R74.reuse, R29, R92 ;  /* 0x0000001d4a1d7223 */ /* 0x040fe4000000005c */
[----:B------:R-:W-:Y:S02]  /*4d40*/  FFMA R37, R74, R37, R50 ;  /* 0x000000254a257223 */ /* 0x000fe40000000032 */
[----:B------:R-:W4:Y:S01]  /*4d50*/  LDS R74, [R24.X4+0x2fc0] ;  /* 0x002fc000184a7984 */ /* 0x000f220000004800 */
[C---:B--2---:R-:W-:Y:S02]  /*4d60*/  FFMA R42, R28.reuse, R46, R93 ;  /* 0x0000002e1c2a7223 */ /* 0x044fe4000000005d */
[C---:B------:R-:W-:Y:S01]  /*4d70*/  FFMA R44, R28.reuse, R30, R105 ;  /* 0x0000001e1c2c7223 */ /* 0x040fe20000000069 */
[----:B------:R-:W-:Y:S01]  /*4d80*/  LDS R93, [R24.X4+0x3180] ;  /* 0x00318000185d7984 */ /* 0x000fe20000004800 */
[C---:B------:R-:W-:Y:S02]  /*4d90*/  FFMA R43, R28.reuse, R34, R43 ;  /* 0x000000221c2b7223 */ /* 0x040fe4000000002b */
[----:B------:R-:W-:-:S02]  /*4da0*/  FFMA R49, R28, R38, R49 ;  /* 0x000000261c317223 */ /* 0x000fc40000000031 */
[----:B------:R-:W2:Y:S01]  /*4db0*/  LDS R28, [R24.X4+0x3000] ;  /* 0x00300000181c7984 */ /* 0x000ea20000004800 */
[----:B---3--:R-:W-:Y:S02]  /*4dc0*/  FFMA R83, R78, R34, R67 ;  /* 0x000000224e537223 */ /* 0x008fe40000000043 */
[C---:B0-----:R-:W-:Y:S02]  /*4dd0*/  FFMA R95, R72.reuse, R46, R95 ;  /* 0x0000002e485f7223 */ /* 0x041fe4000000005f */
[C---:B------:R-:W-:Y:S02]  /*4de0*/  FFMA R107, R72.reuse, R30, R107 ;  /* 0x0000001e486b7223 */ /* 0x040fe4000000006b */
[C---:B------:R-:W-:Y:S02]  /*4df0*/  FFMA R84, R72.reuse, R34, R71 ;  /* 0x0000002248547223 */ /* 0x040fe40000000047 */
[----:B------:R-:W-:Y:S02]  /*4e00*/  FFMA R85, R72, R38, R73 ;  /* 0x0000002648557223 */ /* 0x000fe40000000049 */
[----:B------:R-:W-:-:S02]  /*4e10*/  FFMA R41, R80, R34, R41 ;  /* 0x0000002250297223 */ /* 0x000fc40000000029 */
[-C--:B------:R-:W-:Y:S02]  /*4e20*/  FFMA R48, R76, R46.reuse, R51 ;  /* 0x0000002e4c307223 */ /* 0x080fe40000000033 */
[C---:B-1----:R-:W-:Y:S02]  /*4e30*/  FFMA R68, R70.reuse, R46, R99 ;  /* 0x0000002e46447223 */ /* 0x042fe40000000063 */
[C---:B------:R-:W-:Y:S02]  /*4e40*/  FFMA R72, R70.reuse, R30, R111 ;  /* 0x0000001e46487223 */ /* 0x040fe4000000006f */
[----:B------:R-:W-:Y:S02]  /*4e50*/  FFMA R86, R70, R34, R75 ;  /* 0x0000002246567223 */ /* 0x000fe4000000004b */
[C---:B------:R-:W-:Y:S02]  /*4e60*/  FFMA R50, R76.reuse, R30, R103 ;  /* 0x0000001e4c327223 */ /* 0x040fe40000000067 */
[----:B------:R-:W-:-:S02]  /*4e70*/  FFMA R51, R76, R34, R61 ;  /* 0x000000224c337223 */ /* 0x000fc4000000003d */
[C---:B------:R-:W-:Y:S02]  /*4e80*/  FFMA R97, R78.reuse, R46, R97 ;  /* 0x0000002e4e617223 */ /* 0x040fe40000000061 */
[----:B------:R-:W-:Y:S02]  /*4e90*/  FFMA R109, R78, R30, R109 ;  /* 0x0000001e4e6d7223 */ /* 0x000fe4000000006d */
[----:B------:R-:W-:Y:S02]  /*4ea0*/  FFMA R70, R70, R38, R77 ;  /* 0x0000002646467223 */ /* 0x000fe4000000004d */
[C---:B------:R-:W-:Y:S02]  /*4eb0*/  FFMA R101, R80.reuse, R46, R101 ;  /* 0x0000002e50657223 */ /* 0x040fe40000000065 */
[----:B------:R-:W-:Y:S02]  /*4ec0*/  FFMA R113, R80, R30, R113 ;  /* 0x0000001e50717223 */ /* 0x000fe40000000071 */
[----:B------:R-:W-:-:S02]  /*4ed0*/  FFMA R82, R76, R38, R65 ;  /* 0x000000264c527223 */ /* 0x000fc40000000041 */
[-C--:B------:R-:W-:Y:S02]  /*4ee0*/  FFMA R78, R78, R38.reuse, R69 ;  /* 0x000000264e4e7223 */ /* 0x080fe40000000045 */
[----:B------:R-:W-:Y:S02]  /*4ef0*/  FFMA R80, R80, R38, R79 ;  /* 0x0000002650507223 */ /* 0x000fe4000000004f */
[C---:B----4-:R-:W-:Y:S02]  /*4f00*/  FFMA R76, R81.reuse, R30, R29 ;  /* 0x0000001e514c7223 */ /* 0x050fe4000000001d */
[----:B------:R-:W-:Y:S02]  /*4f10*/  FFMA R38, R81, R38, R37 ;  /* 0x0000002651267223 */ /* 0x000fe40000000025 */
[----:B-----5:R-:W-:Y:S02]  /*4f20*/  FFMA R71, R36, R35, R83 ;  /* 0x0000002324477223 */ /* 0x020fe40000000053 */
[----:B------:R-:W-:-:S02]  /*4f30*/  FFMA R29, R64, R47, R42 ;  /* 0x0000002f401d7223 */ /* 0x000fc4000000002a */
[----:B------:R-:W-:Y:S02]  /*4f40*/  FFMA R61, R64, R35, R43 ;  /* 0x00000023403d7223 */ /* 0x000fe4000000002b */
[C---:B------:R-:W-:Y:S02]  /*4f50*/  FFMA R37, R40.reuse, R47, R95 ;  /* 0x0000002f28257223 */ /* 0x040fe4000000005f */
[C---:B------:R-:W-:Y:S01]  /*4f60*/  FFMA R107, R40.reuse, R31, R107 ;  /* 0x0000001f286b7223 */ /* 0x040fe2000000006b */
[----:B------:R-:W-:Y:S01]  /*4f70*/  LDS R95, [R24.X4+0x3160] ;  /* 0x00316000185f7984 */ /* 0x000fe20000004800 */
[C---:B------:R-:W-:Y:S02]  /*4f80*/  FFMA R75, R40.reuse, R35, R84 ;  /* 0x00000023284b7223 */ /* 0x040fe40000000054 */
[----:B------:R-:W-:Y:S02]  /*4f90*/  FFMA R77, R40, R39, R85 ;  /* 0x00000027284d7223 */ /* 0x000fe40000000055 */
[----:B------:R-:W-:Y:S01]  /*4fa0*/  FFMA R83, R32, R35, R41 ;  /* 0x0000002320537223 */ /* 0x000fe20000000029 */
[----:B------:R-:W-:Y:S01]  /*4fb0*/  LDS R85, [R24.X4+0x31c0] ;  /* 0x0031c00018557984 */ /* 0x000fe20000004800 */
[----:B------:R-:W-:-:S02]  /*4fc0*/  FFMA R46, R81, R46, R45 ;  /* 0x0000002e512e7223 */ /* 0x000fc4000000002d */
[----:B------:R-:W-:Y:S01]  /*4fd0*/  FFMA R88, R81, R34, R33 ;  /* 0x0000002251587223 */ /* 0x000fe20000000021 */
[----:B------:R-:W0:Y:S01]  /*4fe0*/  LDS.128 R40, [R60+0x3870] ;  /* 0x003870003c287984 */ /* 0x000e220000000c00 */
[----:B------:R-:W-:Y:S02]  /*4ff0*/  FFMA R65, R64, R39, R49 ;  /* 0x0000002740417223 */ /* 0x000fe40000000031 */
[C---:B------:R-:W-:Y:S02]  /*5000*/  FFMA R34, R66.reuse, R47, R48 ;  /* 0x0000002f42227223 */ /* 0x040fe40000000030 */
[C---:B------:R-:W-:Y:S02]  /*5010*/  FFMA R30, R66.reuse, R31, R50 ;  /* 0x0000001f421e7223 */ /* 0x040fe40000000032 */
[----:B------:R-:W-:Y:S02]  /*5020*/  FFMA R67, R66, R35, R51 ;  /* 0x0000002342437223 */ /* 0x000fe40000000033 */
[-C--:B------:R-:W-:Y:S01]  /*5030*/  FFMA R81, R74, R39.reuse, R70 ;  /* 0x000000274a517223 */ /* 0x080fe20000000046 */
[----:B------:R-:W-:Y:S01]  /*5040*/  LDS.128 R48, [R60+0x4870] ;  /* 0x004870003c307984 */ /* 0x000fe20000000c00 */
[----:B------:R-:W-:-:S03]  /*5050*/  FFMA R69, R66, R39, R82 ;  /* 0x0000002742457223 */ /* 0x000fc60000000052 */
[----:B------:R-:W1:Y:S01]  /*5060*/  LDS R70, [R24.X4+0x3100] ;  /* 0x0031000018467984 */ /* 0x000e620000004800 */
[----:B------:R-:W-:Y:S02]  /*5070*/  FFMA R33, R64, R31, R44 ;  /* 0x0000001f40217223 */ /* 0x000fe4000000002c */
[C---:B------:R-:W-:Y:S01]  /*5080*/  FFMA R97, R36.reuse, R47, R97 ;  /* 0x0000002f24617223 */ /* 0x040fe20000000061 */
[----:B------:R-:W3:Y:S01]  /*5090*/  LDS R66, [R24.X4+0x3300] ;  /* 0x0033000018427984 */ /* 0x000ee20000004800 */
[----:B------:R-:W-:Y:S02]  /*50a0*/  FFMA R73, R36, R39, R78 ;  /* 0x0000002724497223 */ /* 0x000fe4000000004e */
[-C--:B------:R-:W-:Y:S01]  /*50b0*/  FFMA R45, R74, R47.reuse, R68 ;  /* 0x0000002f4a2d7223 */ /* 0x080fe20000000044 */
[----:B------:R-:W4:Y:S01]  /*50c0*/  LDS R64, [R24.X4+0x3320] ;  /* 0x0033200018407984 */ /* 0x000f220000004800 */
[----:B------:R-:W-:Y:S02]  /*50d0*/  FFMA R101, R32, R47, R101 ;  /* 0x0000002f20657223 */ /* 0x000fe40000000065 */
[----:B------:R-:W-:Y:S01]  /*50e0*/  FFMA R78, R74, R31, R72 ;  /* 0x0000001f4a4e7223 */ /* 0x000fe20000000048 */
[----:B------:R-:W5:Y:S01]  /*50f0*/  LDS R44, [R24.X4+0x3340] ;  /* 0x00334000182c7984 */ /* 0x000f620000004800 */
[----:B--2---:R-:W-:-:S02]  /*5100*/  FFMA R47, R28, R47, R46 ;  /* 0x0000002f1c2f7223 */ /* 0x004fc4000000002e */
[-C--:B------:R-:W-:Y:S01]  /*5110*/  FFMA R109, R36, R31.reuse, R109 ;  /* 0x0000001f246d7223 */ /* 0x080fe2000000006d */
[----:B------:R-:W2:Y:S04]  /*5120*/  LDS R72, [R24.X4+0x32c0] ;  /* 0x0032c00018487984 */ /* 0x000ea80000004800 */
[----:B------:R-:W2:Y:S04]  /*5130*/  LDS R68, [R24.X4+0x32e0] ;  /* 0x0032e00018447984 */ /* 0x000ea80000004800 */
[----:B------:R-:W2:Y:S04]  /*5140*/  LDS R46, [R24.X4+0x3360] ;  /* 0x00336000182e7984 */ /* 0x000ea80000004800 */
[----:B------:R-:W2:Y:S01]  /*5150*/  LDS R36, [R24.X4+0x3380] ;  /* 0x0033800018247984 */ /* 0x000ea20000004800 */
[----:B------:R-:W-:-:S02]  /*5160*/  FFMA R113, R32, R31, R113 ;  /* 0x0000001f20717223 */ /* 0x000fc40000000071 */
[----:B------:R-:W-:Y:S02]  /*5170*/  FFMA R31, R28, R31, R76 ;  /* 0x0000001f1c1f7223 */ /* 0x000fe4000000004c */
[----:B------:R-:W-:Y:S02]  /*5180*/  FFMA R79, R74, R35, R86 ;  /* 0x000000234a4f7223 */ /* 0x000fe40000000056 */
[-C--:B------:R-:W-:Y:S02]  /*5190*/  FFMA R74, R32, R39.reuse, R80 ;  /* 0x00000027204a7223 */ /* 0x080fe40000000050 */
[----:B------:R-:W-:Y:S02]  /*51a0*/  FFMA R38, R28, R39, R38 ;  /* 0x000000271c267223 */ /* 0x000fe40000000026 */
[C---:B0-----:R-:W-:Y:S02]  /*51b0*/  FFMA R97, R40.reuse, R89, R97 ;  /* 0x0000005928617223 */ /* 0x041fe40000000061 */
[----:B------:R-:W-:-:S02]  /*51c0*/  FFMA R37, R40, R95, R37 ;  /* 0x0000005f28257223 */ /* 0x000fc40000000025 */
[C---:B------:R-:W-:Y:S02]  /*51d0*/  FFMA R45, R40.reuse, R93, R45 ;  /* 0x0000005d282d7223 */ /* 0x040fe4000000002d */
[C---:B------:R-:W-:Y:S02]  /*51e0*/  FFMA R39, R40.reuse, R87, R101 ;  /* 0x0000005728277223 */ /* 0x040fe40000000065 */
[----:B-1----:R-:W-:Y:S02]  /*51f0*/  FFMA R29, R40, R70, R29 ;  /* 0x00000046281d7223 */ /* 0x002fe4000000001d */
[----:B------:R-:W-:Y:S02]  /*5200*/  FFMA R33, R70, R48, R33 ;  /* 0x0000003046217223 */ /* 0x000fe40000000021 */
        /* <DEDUP_REMOVED lines=8> */
[-C--:B---3--:R-:W-:Y:S02]  /*5290*/  FFMA R99, R66, R41.reuse, R97 ;  /* 0x0000002942637223 */ /* 0x088fe40000000061 */
[-C--:B----4-:R-:W-:Y:S02]  /*52a0*/  FFMA R97, R64, R41.reuse, R37 ;  /* 0x0000002940617223 */ /* 0x090fe40000000025 */
[----:B-----5:R-:W-:Y:S02]  /*52b0*/  FFMA R47, R44, R41, R45 ;  /* 0x000000292c2f7223 */ /* 0x020fe4000000002d */
[-C--:B--2---:R-:W-:Y:S02]  /*52c0*/  FFMA R111, R72, R49.reuse, R33 ;  /* 0x00000031486f7223 */ /* 0x084fe40000000021 */
[-C--:B------:R-:W-:Y:S02]  /*52d0*/  FFMA R109, R68, R49.reuse, R30 ;  /* 0x00000031446d7223 */ /* 0x080fe4000000001e */
[----:B------:R-:W-:-:S02]  /*52e0*/  FFMA R105, R66, R49, R105 ;  /* 0x0000003142697223 */ /* 0x000fc40000000069 */
[-C--:B------:R-:W-:Y:S02]  /*52f0*/  FFMA R101, R64, R49.reuse, R101 ;  /* 0x0000003140657223 */ /* 0x080fe40000000065 */
[-C--:B------:R-:W-:Y:S02]  /*5300*/  FFMA R45, R44, R49.reuse, R78 ;  /* 0x000000312c2d7223 */ /* 0x080fe4000000004e */
[----:B------:R-:W-:Y:S01]  /*5310*/  FFMA R37, R46, R49, R113 ;  /* 0x000000312e257223 */ /* 0x000fe20000000071 */
[----:B------:R-:W-:Y:S01]  /*5320*/  LDS R78, [R24.X4+0x36e0] ;  /* 0x0036e000184e7984 */ /* 0x000fe20000004800 */
[----:B------:R-:W-:Y:S02]  /*5330*/  FFMA R76, R28, R35, R88 ;  /* 0x000000231c4c7223 */ /* 0x000fe40000000058 */
[----:B------:R-:W-:Y:S02]  /*5340*/  FFMA R107, R72, R41, R29 ;  /* 0x00000029486b7223 */ /* 0x000fe4000000001d */
[----:B------:R-:W-:-:S02]  /*5350*/  FFMA R49, R36, R49, R31 ;  /* 0x0000003124317223 */ /* 0x000fc4000000001f */
[----:B------:R-:W0:Y:S01]  /*5360*/  LDS.128 R28, [R60+0x38f0] ;  /* 0x0038f0003c1c7984 */ /* 0x000e220000000c00 */
[----:B------:R-:W-:-:S03]  /*5370*/  FFMA R103, R68, R41, R34 ;  /* 0x0000002944677223 */ /* 0x000fc60000000022 */
[----:B------:R-:W1:Y:S01]  /*5380*/  LDS.128 R32, [R60+0x48f0] ;  /* 0x0048f0003c207984 */ /* 0x000e620000000c00 */
[-C--:B------:R-:W-:Y:S02]  /*5390*/  FFMA R39, R46, R41.reuse, R39 ;  /* 0x000000292e277223 */ /* 0x080fe40000000027 */
[----:B------:R-:W-:Y:S02]  /*53a0*/  FFMA R41, R36, R41, R40 ;  /* 0x0000002924297223 */ /* 0x000fe40000000028 */
[-C--:B0-----:R-:W-:Y:S02]  /*53b0*/  FFMA R40, R91, R28.reuse, R67 ;  /* 0x0000001c5b287223 */ /* 0x081fe40000000043 */
[----:B------:R-:W0:Y:S01]  /*53c0*/  LDS R67, [R24.X4+0x34a0] ;  /* 0x0034a00018437984 */ /* 0x000e220000004800 */
[-C--:B------:R-:W-:Y:S02]  /*53d0*/  FFMA R71, R89, R28.reuse, R71 ;  /* 0x0000001c59477223 */ /* 0x080fe40000000047 */
[----:B------:R-:W-:-:S02]  /*53e0*/  FFMA R61, R70, R28, R61 ;  /* 0x0000001c463d7223 */ /* 0x000fc4000000003d */
[----:B------:R-:W-:Y:S02]  /*53f0*/  FFMA R75, R95, R28, R75 ;  /* 0x0000001c5f4b7223 */ /* 0x000fe4000000004b */
[----:B-1----:R-:W-:Y:S02]  /*5400*/  FFMA R70, R70, R32, R65 ;  /* 0x0000002046467223 */ /* 0x002fe40000000041 */
[----:B------:R-:W1:Y:S01]  /*5410*/  LDS R65, [R24.X4+0x3480] ;  /* 0x0034800018417984 */ /* 0x000e620000004800 */
[-C--:B------:R-:W-:Y:S02]  /*5420*/  FFMA R48, R93, R28.reuse, R79 ;  /* 0x0000001c5d307223 */ /* 0x080fe4000000004f */
[-C--:B------:R-:W-:Y:S02]  /*5430*/  FFMA R83, R87, R28.reuse, R83 ;  /* 0x0000001c57537223 */ /* 0x080fe40000000053 */
[----:B------:R-:W-:Y:S02]  /*5440*/  FFMA R76, R85, R28, R76 ;  /* 0x0000001c554c7223 */ /* 0x000fe4000000004c */
[----:B------:R-:W-:-:S02]  /*5450*/  FFMA R89, R89, R32, R73 ;  /* 0x0000002059597223 */ /* 0x000fc40000000049 */
[-C--:B------:R-:W-:Y:S01]  /*5460*/  FFMA R91, R91, R32.reuse, R69 ;  /* 0x000000205b5b7223 */ /* 0x080fe20000000045 */
[----:B------:R-:W2:Y:S01]  /*5470*/  LDS R73, [R24.X4+0x3500] ;  /* 0x0035000018497984 */ /* 0x000ea20000004800 */
[-C--:B------:R-:W-:Y:S02]  /*5480*/  FFMA R95, R95, R32.reuse, R77 ;  /* 0x000000205f5f7223 */ /* 0x080fe4000000004d */
[-C--:B------:R-:W-:Y:S01]  /*5490*/  FFMA R93, R93, R32.reuse, R81 ;  /* 0x000000205d5d7223 */ /* 0x080fe20000000051 */
[----:B------:R-:W3:Y:S01]  /*54a0*/  LDS R69, [R24.X4+0x34c0] ;  /* 0x0034c00018457984 */ /* 0x000ee20000004800 */
[-C--:B------:R-:W-:Y:S02]  /*54b0*/  FFMA R28, R87, R32.reuse, R74 ;  /* 0x00000020571c7223 */ /* 0x080fe4000000004a */
[----:B------:R-:W-:Y:S01]  /*54c0*/  FFMA R38, R85, R32, R38 ;  /* 0x0000002055267223 */ /* 0x000fe20000000026 */
[----:B------:R-:W-:Y:S01]  /*54d0*/  LDS R77, [R24.X4+0x3540] ;  /* 0x00354000184d7984 */ /* 0x000fe20000004800 */
[----:B------:R-:W-:-:S02]  /*54e0*/  FFMA R80, R66, R29, R71 ;  /* 0x0000001d42507223 */ /* 0x000fc40000000047 */
[-C--:B------:R-:W-:Y:S01]  /*54f0*/  FFMA R32, R68, R29.reuse, R40 ;  /* 0x0000001d44207223 */ /* 0x080fe20000000028 */
[----:B------:R-:W4:Y:S01]  /*5500*/  LDS R71, [R24.X4+0x34e0] ;  /* 0x0034e00018477984 */ /* 0x000f220000004800 */
[-C--:B------:R-:W-:Y:S02]  /*5510*/  FFMA R81, R64, R29.reuse, R75 ;  /* 0x0000001d40517223 */ /* 0x080fe4000000004b */
[-C--:B------:R-:W-:Y:S01]  /*5520*/  FFMA R79, R72, R29.reuse, R61 ;  /* 0x0000001d484f7223 */ /* 0x080fe2000000003d */
[----:B------:R-:W5:Y:S01]  /*5530*/  LDS R75, [R24.X4+0x3520] ;  /* 0x00352000184b7984 */ /* 0x000f620000004800 */
[----:B------:R-:W-:Y:S02]  /*5540*/  FFMA R61, R46, R29, R83 ;  /* 0x0000001d2e3d7223 */ /* 0x000fe40000000053 */
[----:B------:R-:W-:Y:S01]  /*5550*/  FFMA R89, R66, R33, R89 ;  /* 0x0000002142597223 */ /* 0x000fe20000000059 */
[----:B------:R-:W-:Y:S01]  /*5560*/  LDS R40, [R24.X4+0x3640] ;  /* 0x0036400018287984 */ /* 0x000fe20000004800 */
[----:B------:R-:W-:-:S02]  /*5570*/  FFMA R74, R44, R29, R48 ;  /* 0x0000001d2c4a7223 */ /* 0x000fc40000000030 */
[-C--:B------:R-:W-:Y:S01]  /*5580*/  FFMA R70, R72, R33.reuse, R70 ;  /* 0x0000002148467223 */ /* 0x080fe20000000046 */
[----:B------:R-:W4:Y:S01]  /*5590*/  LDS R66, [R24.X4+0x36a0] ;  /* 0x0036a00018427984 */ /* 0x000f220000004800 */
[-C--:B------:R-:W-:Y:S02]  /*55a0*/  FFMA R91, R68, R33.reuse, R91 ;  /* 0x00000021445b7223 */ /* 0x080fe4000000005b */
[-C--:B------:R-:W-:Y:S01]  /*55b0*/  FFMA R87, R64, R33.reuse, R95 ;  /* 0x0000002140577223 */ /* 0x080fe2000000005f */
[----:B------:R-:W4:Y:S01]  /*55c0*/  LDS R48, [R24.X4+0x3660] ;  /* 0x0036600018307984 */ /* 0x000f220000004800 */
[-C--:B------:R-:W-:Y:S02]  /*55d0*/  FFMA R93, R44, R33.reuse, R93 ;  /* 0x000000212c5d7223 */ /* 0x080fe4000000005d */
[-C--:B------:R-:W-:Y:S01]  /*55e0*/  FFMA R82, R46, R33.reuse, R28 ;  /* 0x000000212e527223 */ /* 0x080fe2000000001c */
[----:B------:R-:W-:Y:S01]  /*55f0*/  LDS R72, [R24.X4+0x36c0] ;  /* 0x0036c00018487984 */ /* 0x000fe20000004800 */
[----:B------:R-:W-:-:S02]  /*5600*/  FFMA R83, R36, R33, R38 ;  /* 0x0000002124537223 */ /* 0x000fc40000000026 */
[----:B0-----:R-:W-:Y:S01]  /*5610*/  FFMA R33, R67, R30, R32 ;  /* 0x0000001e43217223 */ /* 0x001fe20000000020 */
[----:B------:R-:W0:Y:S04]  /*5620*/  LDS R28, [R24.X4+0x3680] ;  /* 0x00368000181c7984 */ /* 0x000e280000004800 */
[----:B------:R5:W0:Y:S01]  /*5630*/  LDS R32, [R24.X4+0x3700] ;  /* 0x0037000018207984 */ /* 0x000a220000004800 */
[----:B------:R-:W-:-:S04]  /*5640*/  IADD3 R22, R22, 0x1, RZ ;  /* 0x0000000116167810 */ /* 0x000fc80007ffe0ff */
[----:B------:R-:W-:Y:S01]  /*5650*/  ISETP.GE.U32.AND P0, PT, R22, 0x8, PT ;  /* 0x000000081600780c */ /* 0x000fe20003f06070 */
[----:B------:R-:W-:Y:S02]  /*5660*/  FFMA R29, R36, R29, R76 ;  /* 0x0000001d241d7223 */ /* 0x000fe4000000004c */
[C---:B-1----:R-:W-:Y:S02]  /*5670*/  FFMA R36, R65.reuse, R42, R107 ;  /* 0x0000002a41247223 */ /* 0x042fe4000000006b */
[C---:B------:R-:W-:Y:S02]  /*5680*/  FFMA R38, R65.reuse, R50, R111 ;  /* 0x0000003241267223 */ /* 0x040fe4000000006f */
[C---:B------:R-:W-:Y:S02]  /*5690*/  FFMA R79, R65.reuse, R30, R79 ;  /* 0x0000001e414f7223 */ /* 0x040fe4000000004f */
[----:B------:R-:W-:Y:S02]  /*56a0*/  FFMA R65, R65, R34, R70 ;  /* 0x0000002241417223 */ /* 0x000fe40000000046 */
[----:B--2---:R-:W-:-:S02]  /*56b0*/  FFMA R70, R73, R50, R45 ;  /* 0x0000003249467223 */ /* 0x004fc4000000002d */
[C---:B------:R-:W-:Y:S02]  /*56c0*/  FFMA R44, R67.reuse, R42, R103 ;  /* 0x0000002a432c7223 */ /* 0x040fe40000000067 */
[----:B------:R-:W-:Y:S02]  /*56d0*/  FFMA R46, R67, R50, R109 ;  /* 0x00000032432e7223 */ /* 0x000fe4000000006d */
[C---:B---3--:R-:W-:Y:S02]  /*56e0*/  FFMA R99, R69.reuse, R42, R99 ;  /* 0x0000002a45637223 */ /* 0x048fe40000000063 */
[C---:B------:R-:W-:Y:S02]  /*56f0*/  FFMA R105, R69.reuse, R50, R105 ;  /* 0x0000003245697223 */ /* 0x040fe40000000069 */
[-C--:B------:R-:W-:Y:S02]  /*5700*/  FFMA R80, R69, R30.reuse, R80 ;  /* 0x0000001e45507223 */ /* 0x080fe40000000050 */
[----:B----4-:R-:W-:-:S02]  /*5710*/  FFMA R81, R71, R30, R81 ;  /* 0x0000001e47517223 */ /* 0x010fc40000000051 */
[C---:B------:R-:W-:Y:S02]  /*5720*/  FFMA R68, R73.reuse, R42, R47 ;  /* 0x0000002a49447223 */ /* 0x040fe4000000002f */
[----:B------:R-:W-:Y:S02]  /*5730*/  FFMA R45, R73, R30, R74 ;  /* 0x0000001e492d7223 */ /* 0x000fe4000000004a */
[-C--:B------:R-:W-:Y:S02]  /*5740*/  FFMA R67, R67, R34.reuse, R91 ;  /* 0x0000002243437223 */ /* 0x080fe4000000005b */
[-C--:B------:R-:W-:Y:S02]  /*5750*/  FFMA R69, R69, R34.reuse, R89 ;  /* 0x0000002245457223 */ /* 0x080fe40000000059 */
[-C--:B------:R-:W-:Y:S02]  /*5760*/  FFMA R87, R71, R34.reuse, R87 ;  /* 0x0000002247577223 */ /* 0x080fe40000000057 */
[----:B------:R-:W-:-:S02]  /*5770*/  FFMA R73, R73, R34, R93 ;  /* 0x0000002249497223 */ /* 0x000fc4000000005d */
[----:B-----5:R-:W-:Y:S02]  /*5780*/  FFMA R24, R75, R34, R82 ;  /* 0x000000224b187223 */ /* 0x020fe40000000052 */
[C---:B------:R-:W-:Y:S02]  /*5790*/  FFMA R60, R71.reuse, R42, R97 ;  /* 0x0000002a473c7223 */ /* 0x040fe40000000061 */
[----:B------:R-:W-:Y:S02]  /*57a0*/  FFMA R64, R71, R50, R101 ;  /* 0x0000003247407223 */ /* 0x000fe40000000065 */
[C---:B------:R-:W-:Y:S02]  /*57b0*/  FFMA R74, R75.reuse, R42, R39 ;  /* 0x0000002a4b4a7223 */ /* 0x040fe40000000027 */
[C---:B------:R-:W-:Y:S02]  /*57c0*/  FFMA R76, R75.reuse, R50, R37 ;  /* 0x000000324b4c7223 */ /* 0x040fe40000000025 */
[----:B------:R-:W-:-:S02]  /*57d0*/  FFMA R85, R75, R30, R61 ;  /* 0x0000001e4b557223 */ /* 0x000fc4000000003d */
[C---:B------:R-:W-:Y:S02]  /*57e0*/  FFMA R41, R77.reuse, R42, R41 ;  /* 0x0000002a4d297223 */ /* 0x040fe40000000029 */
[C---:B------:R-:W-:Y:S02]  /*57f0*/  FFMA R49, R77.reuse, R50, R49 ;  /* 0x000000324d317223 */ /* 0x040fe40000000031 */
[C---:B------:R-:W-:Y:S02]  /*5800*/  FFMA R29, R77.reuse, R30, R29 ;  /* 0x0000001e4d1d7223 */ /* 0x040fe4000000001d */
[----:B------:R-:W-:Y:S02]  /*5810*/  FFMA R34, R77, R34, R83 ;  /* 0x000000224d227223 */ /* 0x000fe40000000053 */
[----:B------:R-:W-:Y:S02]  /*5820*/  FFMA R71, R66, R31, R81 ;  /* 0x0000001f42477223 */ /* 0x000fe40000000051 */
[----:B------:R-:W-:-:S02]  /*5830*/  FFMA R93, R40, R35, R65 ;  /* 0x00000023285d7223 */ /* 0x000fc40000000041 */
[----:B------:R-:W-:Y:S02]  /*5840*/  FFMA R83, R48, R35, R67 ;  /* 0x0000002330537223 */ /* 0x000fe40000000043 */
[C---:B0-----:R-:W-:Y:S02]  /*5850*/  FFMA R111, R28.reuse, R43, R99 ;  /* 0x0000002b1c6f7223 */ /* 0x041fe40000000063 */
[----:B------:R-:W-:Y:S02]  /*5860*/  FFMA R91, R28, R51, R105 ;  /* 0x000000331c5b7223 */ /* 0x000fe40000000069 */
[----:B------:R-:W-:Y:S02]  /*5870*/  FFMA R81, R72, R35, R73 ;  /* 0x0000002348517223 */ /* 0x000fe40000000049 */
[C---:B------:R-:W-:Y:S02]  /*5880*/  FFMA R113, R40.reuse, R43, R36 ;  /* 0x0000002b28717223 */ /* 0x040fe40000000024 */
[----:B------:R-:W-:-:S02]  /*5890*/  FFMA R95, R40, R51, R38 ;  /* 0x00000033285f7223 */ /* 0x000fc40000000026 */
[----:B------:R-:W-:Y:S02]  /*58a0*/  FFMA R79, R40, R31, R79 ;  /* 0x0000001f284f7223 */ /* 0x000fe4000000004f */
[C---:B------:R-:W-:Y:S02]  /*58b0*/  FFMA R115, R48.reuse, R43, R44 ;  /* 0x0000002b30737223 */ /* 0x040fe4000000002c */
[C---:B------:R-:W-:Y:S02]  /*58c0*/  FFMA R89, R48.reuse, R51, R46 ;  /* 0x0000003330597223 */ /* 0x040fe4000000002e */
[-C--:B------:R-:W-:Y:S02]  /*58d0*/  FFMA R61, R48, R31.reuse, R33 ;  /* 0x0000001f303d7223 */ /* 0x080fe40000000021 */
[C---:B------:R-:W-:Y:S02]  /*58e0*/  FFMA R75, R28.reuse, R31, R80 ;  /* 0x0000001f1c4b7223 */ /* 0x040fe40000000050 */
[----:B------:R-:W-:-:S02]  /*58f0*/  FFMA R69, R28, R35, R69 ;  /* 0x000000231c457223 */ /* 0x000fc40000000045 */
[C---:B------:R-:W-:Y:S02]  /*5900*/  FFMA R109, R66.reuse, R43, R60 ;  /* 0x0000002b426d7223 */ /* 0x040fe4000000003c */
        /* <DEDUP_REMOVED lines=12> */
[----:B------:R-:W-:Y:S01]  /*59d0*/  FFMA R101, R32, R35, R34 ;  /* 0x0000002320657223 */ /* 0x000fe20000000022 */
[----:B------:R-:W-:Y:S01]  /*59e0*/  @P0 CALL.REL.NOINC `(.L_x_0) ;  /* 0x0000001000000944 */ /* 0x000fe20003c00000 */
[----:B------:R-:W-:Y:S05]  /*59f0*/  BRA `(.L_x_1) ;  /* 0xffffb18000007947 */ /* 0x000fea000383ffff */
.L_x_0:
[----:B------:R-:W-:-:S04]  /*5a00*/  IMAD R62, R63, 0x1880, R59 ;  /* 0x000018803f3e7824 */ /* 0x000fc800078e023b */
[----:B------:R-:W-:-:S04]  /*5a10*/  IMAD R2, R21, 0x188, R62 ;  /* 0x0000018815027824 */ /* 0x000fc800078e023e */
[----:B------:R-:W-:-:S05]  /*5a20*/  IMAD.WIDE R2, R2, R23, c[0x0][0x170] ;  /* 0x00005c0002027625 */ /* 0x000fca00078e0217 */
[----:B------:R-:W-:Y:S04]  /*5a30*/  STG.E [R2.64], R113 ;  /* 0x0000007102007986 */ /* 0x000fe8000c101904 */
[----:B------:R-:W-:Y:S04]  /*5a40*/  STG.E [R2.64+0x62000], R95 ;  /* 0x0620005f02007986 */ /* 0x000fe8000c101904 */
        /* <DEDUP_REMOVED lines=25> */
[----:B------:R-:W-:Y:S01]  /*5be0*/  STG.E [R2.64+0x65640], R101 ;  /* 0x0656406502007986 */ /* 0x000fe2000c101904 */
[----:B------:R-:W-:Y:S05]  /*5bf0*/  EXIT ;  /* 0x000000000000794d */ /* 0x000fea0003800000 */
.L_x_2:
[----:B------:R-:W-:-:S00]  /*5c00*/  BRA `(.L_x_2) ;  /* 0xfffffff000007947 */ /* 0x000fc0000383ffff */
[----:B------:R-:W-:-:S00]  /*5c10*/  NOP ;  /* 0x0000000000007918 */ /* 0x000fc00000000000 */
        /* <DEDUP_REMOVED lines=14> */
.L_x_3:


//--------------------- .nv.shared.candidate2     --------------------------
	.section	.nv.shared.candidate2,"aw",@nobits
	.align	4
.nv.shared.candidate2:
	.zero		22528
